def attn_fwd(
    Q,
    K,
    V,
    Out,
    Lse,
    sm_scale,
    stride_qz,
    stride_qh,
    stride_qm,
    stride_qk,
    stride_kz,
    stride_kh,
    stride_kn,
    stride_kk,
    stride_vz,
    stride_vh,
    stride_vn,
    stride_vk,
    stride_oz,
    stride_oh,
    stride_om,
    stride_ok,
    seqlen_q,
    seqlen_k,
    BLOCK_M: tl.constexpr,
    BLOCK_N: tl.constexpr,
    HEAD_DIM: tl.constexpr,
    CAUSAL: tl.constexpr,
):
    start_m = tl.program_id(0)
    off_hz = tl.program_id(1)
    q_off = off_hz * stride_qh
    k_off = off_hz * stride_kh
    v_off = off_hz * stride_vh
    offs_m = start_m * BLOCK_M + tl.arange(0, BLOCK_M)
    offs_d = tl.arange(0, HEAD_DIM)
    offs_n = tl.arange(0, BLOCK_N)
    q_ptrs = Q + q_off + offs_m[:, None] * stride_qm + offs_d[None, :] * stride_qk
    k_ptrs = K + k_off + offs_d[:, None] * stride_kk + offs_n[None, :] * stride_kn
    v_ptrs = V + v_off + offs_n[:, None] * stride_vn + offs_d[None, :] * stride_vk
    m_i = tl.full([BLOCK_M], float("-inf"), dtype=tl.float32)
    l_i = tl.zeros([BLOCK_M], dtype=tl.float32) + 1.0
    acc = tl.zeros([BLOCK_M, HEAD_DIM], dtype=tl.float32)
    q = tl.load(q_ptrs)
    acc, l_i, m_i = _attn_fwd_inner(
        acc,
        l_i,
        m_i,
        q,
        k_ptrs,
        v_ptrs,
        sm_scale,
        stride_kn,
        stride_vn,
        start_m,
        seqlen_k,
        BLOCK_M,
        BLOCK_N,
        HEAD_DIM,
        CAUSAL,
    )
    acc = acc / l_i[:, None]
    lse = m_i + tl.math.log2(l_i) / 1.4426950408889634
    o_ptrs = (
        Out
        + off_hz * stride_oh
        + offs_m[:, None] * stride_om
        + offs_d[None, :] * stride_ok
    )
    tl.store(o_ptrs, acc.to(Out.dtype.element_ty))
    tl.store(Lse + off_hz * seqlen_q + offs_m, lse)

# config = {"BLOCK_M": 256, "BLOCK_N": 16, "HEAD_DIM": 64, "arch": "sm_90", "causal": true, "dtype": "bf16", "num_stages": 2, "num_warps": 16}
# arch = sm_90


// ===== COMPILED SASS (sm_90a) =====

	.target	sm_90a

	.elftype	@"ET_EXEC"


//--------------------- .note.nv.tkinfo           --------------------------
	.section	.note.nv.tkinfo,"",@"SHT_NOTE"
	.sectionflags	@"SHF_NOTE_NV_TKINFO"
	.tkinfo
        /*0018*/ 	.word	0x00000002
        /*0030*/ 	.string	""
        /*0030*/ 	.string	"ptxas"
        /*0030*/ 	.string	"Cuda compilation tools, release 13.0, V13.0.88"
        /*0030*/ 	.string	"Build cuda_13.0.r13.0/compiler.36424714_0"
        /*0030*/ 	.string	"-v  -suppress-debug-info  -lineinfo  -arch sm_90a "



//--------------------- .note.nv.cuinfo           --------------------------
	.section	.note.nv.cuinfo,"",@"SHT_NOTE"
	.sectionflags	@"SHF_NOTE_NV_CUINFO"
        /*0018*/ 	.short	0x0002
        /*001a*/ 	.short	0x005a
        /*001c*/ 	.short	0x0082
	.zero		2


//--------------------- .nv.info                  --------------------------
	.section	.nv.info,"",@"SHT_CUDA_INFO"
	.align	4


	//----- nvinfo : EIATTR_REGCOUNT
	.align		4
        /*0000*/ 	.byte	0x04, 0x2f
        /*0002*/ 	.short	(.L_2 - .L_1)
	.align		4
.L_1:
        /*0004*/ 	.word	index@(attn_fwd)
        /*0008*/ 	.word	0x0000005d


	//----- nvinfo : EIATTR_FRAME_SIZE
	.align		4
.L_2:
        /*000c*/ 	.byte	0x04, 0x11
        /*000e*/ 	.short	(.L_4 - .L_3)
	.align		4
.L_3:
        /*0010*/ 	.word	index@(attn_fwd)
        /*0014*/ 	.word	0x00000000


	//----- nvinfo : EIATTR_MIN_STACK_SIZE
	.align		4
.L_4:
        /*0018*/ 	.byte	0x04, 0x12
        /*001a*/ 	.short	(.L_6 - .L_5)
	.align		4
.L_5:
        /*001c*/ 	.word	index@(attn_fwd)
        /*0020*/ 	.word	0x00000000
.L_6:


//--------------------- .nv.compat                --------------------------
	.section	.nv.compat,"",@"SHT_CUDA_COMPAT_INFO"
	.align	4
        /*0000*/ 	.byte	0x02, 0x09, 0x01, 0x00, 0x02, 0x02, 0x04, 0x00, 0x02, 0x05, 0x05, 0x00, 0x03, 0x07, 0x01, 0x01
        /*0010*/ 	.byte	0x02, 0x03, 0x00, 0x00, 0x02, 0x06, 0x01, 0x00, 0x04, 0x0b, 0x08, 0x00, 0x00, 0x00, 0x00, 0x00
        /*0020*/ 	.byte	0x00, 0x00, 0x00, 0x00


//--------------------- .nv.info.attn_fwd         --------------------------
	.section	.nv.info.attn_fwd,"",@"SHT_CUDA_INFO"
	.sectionflags	@""
	.align	4


	//----- nvinfo : EIATTR_CUDA_API_VERSION
	.align		4
        /*0000*/ 	.byte	0x04, 0x37
        /*0002*/ 	.short	(.L_8 - .L_7)
.L_7:
        /*0004*/ 	.word	0x00000082


	//----- nvinfo : EIATTR_KPARAM_INFO
	.align		4
.L_8:
        /*0008*/ 	.byte	0x04, 0x17
        /*000a*/ 	.short	(.L_10 - .L_9)
.L_9:
        /*000c*/ 	.word	0x00000000
        /*0010*/ 	.short	0x0019
        /*0012*/ 	.short	0x0080
        /*0014*/ 	.byte	0x00, 0xf4, 0x21, 0x00


	//----- nvinfo : EIATTR_KPARAM_INFO
	.align		4
.L_10:
        /*0018*/ 	.byte	0x04, 0x17
        /*001a*/ 	.short	(.L_12 - .L_11)
.L_11:
        /*001c*/ 	.word	0x00000000
        /*0020*/ 	.short	0x0018
        /*0022*/ 	.short	0x0078
        /*0024*/ 	.byte	0x00, 0xf4, 0x21, 0x00


	//----- nvinfo : EIATTR_KPARAM_INFO
	.align		4
.L_12:
        /*0028*/ 	.byte	0x04, 0x17
        /*002a*/ 	.short	(.L_14 - .L_13)
.L_13:
        /*002c*/ 	.word	0x00000000
        /*0030*/ 	.short	0x0017
        /*0032*/ 	.short	0x0070
        /*0034*/ 	.byte	0x00, 0xf0, 0x11, 0x00


	//----- nvinfo : EIATTR_KPARAM_INFO
	.align		4
.L_14:
        /*0038*/ 	.byte	0x04, 0x17
        /*003a*/ 	.short	(.L_16 - .L_15)
.L_15:
        /*003c*/ 	.word	0x00000000
        /*0040*/ 	.short	0x0016
        /*0042*/ 	.short	0x006c
        /*0044*/ 	.byte	0x00, 0xf0, 0x11, 0x00


	//----- nvinfo : EIATTR_KPARAM_INFO
	.align		4
.L_16:
        /*0048*/ 	.byte	0x04, 0x17
        /*004a*/ 	.short	(.L_18 - .L_17)
.L_17:
        /*004c*/ 	.word	0x00000000
        /*0050*/ 	.short	0x0015
        /*0052*/ 	.short	0x0068
        /*0054*/ 	.byte	0x00, 0xf0, 0x11, 0x00


	//----- nvinfo : EIATTR_KPARAM_INFO
	.align		4
.L_18:
        /*0058*/ 	.byte	0x04, 0x17
        /*005a*/ 	.short	(.L_20 - .L_19)
.L_19:
        /*005c*/ 	.word	0x00000000
        /*0060*/ 	.short	0x0014
        /*0062*/ 	.short	0x0064
        /*0064*/ 	.byte	0x00, 0xf0, 0x11, 0x00


	//----- nvinfo : EIATTR_KPARAM_INFO
	.align		4
.L_20:
        /*0068*/ 	.byte	0x04, 0x17
        /*006a*/ 	.short	(.L_22 - .L_21)
.L_21:
        /*006c*/ 	.word	0x00000000
        /*0070*/ 	.short	0x0013
        /*0072*/ 	.short	0x0060
        /*0074*/ 	.byte	0x00, 0xf0, 0x11, 0x00


	//----- nvinfo : EIATTR_KPARAM_INFO
	.align		4
.L_22:
        /*0078*/ 	.byte	0x04, 0x17
        /*007a*/ 	.short	(.L_24 - .L_23)
.L_23:
        /*007c*/ 	.word	0x00000000
        /*0080*/ 	.short	0x0012
        /*0082*/ 	.short	0x005c
        /*0084*/ 	.byte	0x00, 0xf0, 0x11, 0x00


	//----- nvinfo : EIATTR_KPARAM_INFO
	.align		4
.L_24:
        /*0088*/ 	.byte	0x04, 0x17
        /*008a*/ 	.short	(.L_26 - .L_25)
.L_25:
        /*008c*/ 	.word	0x00000000
        /*0090*/ 	.short	0x0011
        /*0092*/ 	.short	0x0058
        /*0094*/ 	.byte	0x00, 0xf0, 0x11, 0x00


	//----- nvinfo : EIATTR_KPARAM_INFO
	.align		4
.L_26:
        /*0098*/ 	.byte	0x04, 0x17
        /*009a*/ 	.short	(.L_28 - .L_27)
.L_27:
        /*009c*/ 	.word	0x00000000
        /*00a0*/ 	.short	0x0010
        /*00a2*/ 	.short	0x0054
        /*00a4*/ 	.byte	0x00, 0xf0, 0x11, 0x00


	//----- nvinfo : EIATTR_KPARAM_INFO
	.align		4
.L_28:
        /*00a8*/ 	.byte	0x04, 0x17
        /*00aa*/ 	.short	(.L_30 - .L_29)
.L_29:
        /*00ac*/ 	.word	0x00000000
        /*00b0*/ 	.short	0x000f
        /*00b2*/ 	.short	0x0050
        /*00b4*/ 	.byte	0x00, 0xf0, 0x11, 0x00


	//----- nvinfo : EIATTR_KPARAM_INFO
	.align		4
.L_30:
        /*00b8*/ 	.byte	0x04, 0x17
        /*00ba*/ 	.short	(.L_32 - .L_31)
.L_31:
        /*00bc*/ 	.word	0x00000000
        /*00c0*/ 	.short	0x000e
        /*00c2*/ 	.short	0x004c
        /*00c4*/ 	.byte	0x00, 0xf0, 0x11, 0x00


	//----- nvinfo : EIATTR_KPARAM_INFO
	.align		4
.L_32:
        /*00c8*/ 	.byte	0x04, 0x17
        /*00ca*/ 	.short	(.L_34 - .L_33)
.L_33:
        /*00cc*/ 	.word	0x00000000
        /*00d0*/ 	.short	0x000d
        /*00d2*/ 	.short	0x0048
        /*00d4*/ 	.byte	0x00, 0xf0, 0x11, 0x00


	//----- nvinfo : EIATTR_KPARAM_INFO
	.align		4
.L_34:
        /*00d8*/ 	.byte	0x04, 0x17
        /*00da*/ 	.short	(.L_36 - .L_35)
.L_35:
        /*00dc*/ 	.word	0x00000000
        /*00e0*/ 	.short	0x000c
        /*00e2*/ 	.short	0x0044
        /*00e4*/ 	.byte	0x00, 0xf0, 0x11, 0x00


	//----- nvinfo : EIATTR_KPARAM_INFO
	.align		4
.L_36:
        /*00e8*/ 	.byte	0x04, 0x17
        /*00ea*/ 	.short	(.L_38 - .L_37)
.L_37:
        /*00ec*/ 	.word	0x00000000
        /*00f0*/ 	.short	0x000b
        /*00f2*/ 	.short	0x0040
        /*00f4*/ 	.byte	0x00, 0xf0, 0x11, 0x00


	//----- nvinfo : EIATTR_KPARAM_INFO
	.align		4
.L_38:
        /*00f8*/ 	.byte	0x04, 0x17
        /*00fa*/ 	.short	(.L_40 - .L_39)
.L_39:
        /*00fc*/ 	.word	0x00000000
        /*0100*/ 	.short	0x000a
        /*0102*/ 	.short	0x003c
        /*0104*/ 	.byte	0x00, 0xf0, 0x11, 0x00


	//----- nvinfo : EIATTR_KPARAM_INFO
	.align		4
.L_40:
        /*0108*/ 	.byte	0x04, 0x17
        /*010a*/ 	.short	(.L_42 - .L_41)
.L_41:
        /*010c*/ 	.word	0x00000000
        /*0110*/ 	.short	0x0009
        /*0112*/ 	.short	0x0038
        /*0114*/ 	.byte	0x00, 0xf0, 0x11, 0x00


	//----- nvinfo : EIATTR_KPARAM_INFO
	.align		4
.L_42:
        /*0118*/ 	.byte	0x04, 0x17
        /*011a*/ 	.short	(.L_44 - .L_43)
.L_43:
        /*011c*/ 	.word	0x00000000
        /*0120*/ 	.short	0x0008
        /*0122*/ 	.short	0x0034
        /*0124*/ 	.byte	0x00, 0xf0, 0x11, 0x00


	//----- nvinfo : EIATTR_KPARAM_INFO
	.align		4
.L_44:
        /*0128*/ 	.byte	0x04, 0x17
        /*012a*/ 	.short	(.L_46 - .L_45)
.L_45:
        /*012c*/ 	.word	0x00000000
        /*0130*/ 	.short	0x0007
        /*0132*/ 	.short	0x0030
        /*0134*/ 	.byte	0x00, 0xf0, 0x11, 0x00


	//----- nvinfo : EIATTR_KPARAM_INFO
	.align		4
.L_46:
        /*0138*/ 	.byte	0x04, 0x17
        /*013a*/ 	.short	(.L_48 - .L_47)
.L_47:
        /*013c*/ 	.word	0x00000000
        /*0140*/ 	.short	0x0006
        /*0142*/ 	.short	0x002c
        /*0144*/ 	.byte	0x00, 0xf0, 0x11, 0x00


	//----- nvinfo : EIATTR_KPARAM_INFO
	.align		4
.L_48:
        /*0148*/ 	.byte	0x04, 0x17
        /*014a*/ 	.short	(.L_50 - .L_49)
.L_49:
        /*014c*/ 	.word	0x00000000
        /*0150*/ 	.short	0x0005
        /*0152*/ 	.short	0x0028
        /*0154*/ 	.byte	0x00, 0xf0, 0x11, 0x00


	//----- nvinfo : EIATTR_KPARAM_INFO
	.align		4
.L_50:
        /*0158*/ 	.byte	0x04, 0x17
        /*015a*/ 	.short	(.L_52 - .L_51)
.L_51:
        /*015c*/ 	.word	0x00000000
        /*0160*/ 	.short	0x0004
        /*0162*/ 	.short	0x0020
        /*0164*/ 	.byte	0x00, 0xf4, 0x21, 0x00


	//----- nvinfo : EIATTR_KPARAM_INFO
	.align		4
.L_52:
        /*0168*/ 	.byte	0x04, 0x17
        /*016a*/ 	.short	(.L_54 - .L_53)
.L_53:
        /*016c*/ 	.word	0x00000000
        /*0170*/ 	.short	0x0003
        /*0172*/ 	.short	0x0018
        /*0174*/ 	.byte	0x00, 0xf4, 0x21, 0x00


	//----- nvinfo : EIATTR_KPARAM_INFO
	.align		4
.L_54:
        /*0178*/ 	.byte	0x04, 0x17
        /*017a*/ 	.short	(.L_56 - .L_55)
.L_55:
        /*017c*/ 	.word	0x00000000
        /*0180*/ 	.short	0x0002
        /*0182*/ 	.short	0x0010
        /*0184*/ 	.byte	0x00, 0xf4, 0x21, 0x00


	//----- nvinfo : EIATTR_KPARAM_INFO
	.align		4
.L_56:
        /*0188*/ 	.byte	0x04, 0x17
        /*018a*/ 	.short	(.L_58 - .L_57)
.L_57:
        /*018c*/ 	.word	0x00000000
        /*0190*/ 	.short	0x0001
        /*0192*/ 	.short	0x0008
        /*0194*/ 	.byte	0x00, 0xf4, 0x21, 0x00


	//----- nvinfo : EIATTR_KPARAM_INFO
	.align		4
.L_58:
        /*0198*/ 	.byte	0x04, 0x17
        /*019a*/ 	.short	(.L_60 - .L_59)
.L_59:
        /*019c*/ 	.word	0x00000000
        /*01a0*/ 	.short	0x0000
        /*01a2*/ 	.short	0x0000
        /*01a4*/ 	.byte	0x00, 0xf4, 0x21, 0x00


	//----- nvinfo : EIATTR_SPARSE_MMA_MASK
	.align		4
.L_60:
        /*01a8*/ 	.byte	0x03, 0x50
        /*01aa*/ 	.short	0x0000


	//----- nvinfo : EIATTR_MAXREG_COUNT
	.align		4
        /*01ac*/ 	.byte	0x03, 0x1b
        /*01ae*/ 	.short	0x0080


	//----- nvinfo : EIATTR_NUM_BARRIERS
	.align		4
        /*01b0*/ 	.byte	0x02, 0x4c
        /*01b2*/ 	.byte	0x01
	.zero		1


	//----- nvinfo : EIATTR_MERCURY_ISA_VERSION
	.align		4
        /*01b4*/ 	.byte	0x03, 0x5f
        /*01b6*/ 	.short	0x0101


	//----- nvinfo : EIATTR_COOP_GROUP_MASK_REGIDS
	.align		4
        /*01b8*/ 	.byte	0x04, 0x29
        /*01ba*/ 	.short	(.L_62 - .L_61)


	//   ....[0]....
.L_61:
        /*01bc*/ 	.word	0xffffffff


	//   ....[1]....
        /*01c0*/ 	.word	0xffffffff


	//   ....[2]....
        /*01c4*/ 	.word	0xffffffff


	//   ....[3]....
        /*01c8*/ 	.word	0xffffffff


	//   ....[4]....
        /*01cc*/ 	.word	0xffffffff


	//   ....[5]....
        /*01d0*/ 	.word	0xffffffff


	//   ....[6]....
        /*01d4*/ 	.word	0xffffffff


	//   ....[7]....
        /*01d8*/ 	.word	0xffffffff


	//----- nvinfo : EIATTR_COOP_GROUP_INSTR_OFFSETS
	.align		4
.L_62:
        /*01dc*/ 	.byte	0x04, 0x28
        /*01de*/ 	.short	(.L_64 - .L_63)


	//   ....[0]....
.L_63:
        /*01e0*/ 	.word	0x00001760


	//   ....[1]....
        /*01e4*/ 	.word	0x000017d0


	//   ....[2]....
        /*01e8*/ 	.word	0x000017f0


	//   ....[3]....
        /*01ec*/ 	.word	0x00001810


	//   ....[4]....
        /*01f0*/ 	.word	0x00001d60


	//   ....[5]....
        /*01f4*/ 	.word	0x00001d70


	//   ....[6]....
        /*01f8*/ 	.word	0x00001dc0


	//   ....[7]....
        /*01fc*/ 	.word	0x00001dd0


	//----- nvinfo : EIATTR_EXIT_INSTR_OFFSETS
	.align		4
.L_64:
        /*0200*/ 	.byte	0x04, 0x1c
        /*0202*/ 	.short	(.L_66 - .L_65)


	//   ....[0]....
.L_65:
        /*0204*/ 	.word	0x00003890


	//   ....[1]....
        /*0208*/ 	.word	0x000038c0


	//----- nvinfo : EIATTR_REQNTID
	.align		4
.L_66:
        /*020c*/ 	.byte	0x04, 0x10
        /*020e*/ 	.short	(.L_68 - .L_67)
.L_67:
        /*0210*/ 	.word	0x00000200
        /*0214*/ 	.word	0x00000001
        /*0218*/ 	.word	0x00000001


	//----- nvinfo : EIATTR_CBANK_PARAM_SIZE
	.align		4
.L_68:
        /*021c*/ 	.byte	0x03, 0x19
        /*021e*/ 	.short	0x0088


	//----- nvinfo : EIATTR_PARAM_CBANK
	.align		4
        /*0220*/ 	.byte	0x04, 0x0a
        /*0222*/ 	.short	(.L_70 - .L_69)
	.align		4
.L_69:
        /*0224*/ 	.word	index@(.nv.constant0.attn_fwd)
        /*0228*/ 	.short	0x0210
        /*022a*/ 	.short	0x0088


	//----- nvinfo : EIATTR_SW_WAR
	.align		4
.L_70:
        /*022c*/ 	.byte	0x04, 0x36
        /*022e*/ 	.short	(.L_72 - .L_71)
.L_71:
        /*0230*/ 	.word	0x00000008
.L_72:


//--------------------- .nv.callgraph             --------------------------
	.section	.nv.callgraph,"",@"SHT_CUDA_CALLGRAPH"
	.align	4
	.sectionentsize	8
	.align		4
        /*0000*/ 	.word	0x00000000
	.align		4
        /*0004*/ 	.word	0xffffffff
	.align		4
        /*0008*/ 	.word	0x00000000
	.align		4
        /*000c*/ 	.word	0xfffffffe
	.align		4
        /*0010*/ 	.word	0x00000000
	.align		4
        /*0014*/ 	.word	0xfffffffd
	.align		4
        /*0018*/ 	.word	0x00000000
	.align		4
        /*001c*/ 	.word	0xfffffffc


//--------------------- .nv.constant4             --------------------------
	.section	.nv.constant4,"a",@progbits
	.align	8
	.align		8
.nv.constant4:
        /*0000*/ 	.dword	_$_str


//--------------------- .text.attn_fwd            --------------------------
	.section	.text.attn_fwd,"ax",@progbits
	.align	128
        .global         attn_fwd
        .type           attn_fwd,@function
        .size           attn_fwd,(.L_x_3 - attn_fwd)
        .other          attn_fwd,@"STO_CUDA_ENTRY STV_DEFAULT"
attn_fwd:
.text.attn_fwd:
[----:B------:R-:W-:Y:S01]  /*0000*/  LDC R1, c[0x0][0x28] ;  /* 0x00000a00ff017b82 */ /* 0x000fe20000000800 */
[----:B------:R-:W0:Y:S07]  /*0010*/  S2R R2, SR_CTAID.X ;  /* 0x0000000000027919 */ /* 0x000e2e0000002500 */
[----:B------:R-:W1:Y:S01]  /*0020*/  S2UR UR7, SR_CTAID.Y ;  /* 0x00000000000779c3 */ /* 0x000e620000002600 */
[----:B------:R-:W-:Y:S01]  /*0030*/  ULDC.64 UR4, c[0x0][0x240] ;  /* 0x0000900000047ab9 */ /* 0x000fe20000000a00 */
[----:B------:R-:W-:Y:S01]  /*0040*/  ULDC.64 UR22, c[0x0][0x208] ;  /* 0x0000820000167ab9 */ /* 0x000fe20000000a00 */
[----:B------:R-:W0:Y:S05]  /*0050*/  S2R R5, SR_TID.X ;  /* 0x0000000000057919 */ /* 0x000e2a0000002100 */
[----:B------:R-:W2:Y:S08]  /*0060*/  LDC R11, c[0x0][0x248] ;  /* 0x00009200ff0b7b82 */ /* 0x000eb00000000800 */
[----:B------:R-:W3:Y:S01]  /*0070*/  LDC.64 R12, c[0x0][0x210] ;  /* 0x00008400ff0c7b82 */ /* 0x000ee20000000a00 */
[----:B-1----:R-:W-:-:S04]  /*0080*/  UIMAD UR4, UR7, UR4, URZ ;  /* 0x00000004070472a4 */ /* 0x002fc8000f8e023f */
[----:B------:R-:W-:Y:S01]  /*0090*/  USHF.L.U32 UR6, UR4, 0x1, URZ ;  /* 0x0000000104067899 */ /* 0x000fe2000800063f */
[----:B0-----:R-:W-:Y:S02]  /*00a0*/  PRMT R0, R5, 0x6540, R2 ;  /* 0x0000654005007816 */ /* 0x001fe40000000002 */
[----:B------:R-:W-:-:S03]  /*00b0*/  SHF.R.U32.HI R4, RZ, 0x8, R5 ;  /* 0x00000008ff047819 */ /* 0x000fc60000011605 */
[----:B------:R-:W-:Y:S01]  /*00c0*/  IMAD R3, R0, UR5, RZ ;  /* 0x0000000500037c24 */ /* 0x000fe2000f8e02ff */
[----:B------:R-:W-:Y:S01]  /*00d0*/  SGXT.U32 R4, R4, 0x1 ;  /* 0x000000010404781a */ /* 0x000fe20000000000 */
[----:B------:R-:W-:Y:S02]  /*00e0*/  UIMAD.WIDE UR4, UR4, 0x2, URZ ;  /* 0x00000002040478a5 */ /* 0x000fe4000f8e023f */
[C---:B------:R-:W-:Y:S02]  /*00f0*/  IMAD.SHL.U32 R7, R3.reuse, 0x2, RZ ;  /* 0x0000000203077824 */ /* 0x040fe400078e00ff */
[----:B--2---:R-:W-:Y:S02]  /*0100*/  IMAD R8, R4, R11, RZ ;  /* 0x0000000b04087224 */ /* 0x004fe400078e02ff */
[----:B------:R-:W-:Y:S01]  /*0110*/  IMAD.HI R6, R3, 0x2, RZ ;  /* 0x0000000203067827 */ /* 0x000fe200078e02ff */
[----:B---3--:R-:W-:-:S03]  /*0120*/  IADD3 R7, P0, P1, R7, UR6, R12 ;  /* 0x0000000607077c10 */ /* 0x008fc6000f91e00c */
[C---:B------:R-:W-:Y:S01]  /*0130*/  IMAD R10, R11.reuse, 0x2, R8 ;  /* 0x000000020b0a7824 */ /* 0x040fe200078e0208 */
[----:B------:R-:W-:Y:S02]  /*0140*/  IADD3.X R3, R6, UR5, R13, P0, P1 ;  /* 0x0000000506037c10 */ /* 0x000fe400087e240d */
[-C--:B------:R-:W-:Y:S01]  /*0150*/  LEA R12, P0, R8, R7.reuse, 0x1 ;  /* 0x00000007080c7211 */ /* 0x080fe200078008ff */
[C---:B------:R-:W-:Y:S01]  /*0160*/  IMAD R18, R11.reuse, 0x2, R10 ;  /* 0x000000020b127824 */ /* 0x040fe200078e020a */
[----:B------:R-:W-:Y:S02]  /*0170*/  LEA R14, P1, R10, R7, 0x1 ;  /* 0x000000070a0e7211 */ /* 0x000fe400078208ff */
[-C--:B------:R-:W-:Y:S02]  /*0180*/  LEA.HI.X.SX32 R13, R8, R3.reuse, 0x1, P0 ;  /* 0x00000003080d7211 */ /* 0x080fe400000f0eff */
[----:B------:R-:W-:Y:S01]  /*0190*/  LEA.HI.X.SX32 R15, R10, R3, 0x1, P1 ;  /* 0x000000030a0f7211 */ /* 0x000fe200008f0eff */
[C---:B------:R-:W-:Y:S01]  /*01a0*/  IMAD R10, R11.reuse, 0x2, R18 ;  /* 0x000000020b0a7824 */ /* 0x040fe200078e0212 */
[C---:B------:R-:W-:Y:S01]  /*01b0*/  LEA R16, P0, R18.reuse, R7, 0x1 ;  /* 0x0000000712107211 */ /* 0x040fe200078008ff */
[----:B------:R-:W2:Y:S02]  /*01c0*/  LDG.E.U16 R6, desc[UR22][R12.64] ;  /* 0x000000160c067981 */ /* 0x000ea4000c1e1500 */
[C---:B------:R-:W-:Y:S01]  /*01d0*/  IMAD R22, R11.reuse, 0x2, R10 ;  /* 0x000000020b167824 */ /* 0x040fe200078e020a */
[----:B------:R-:W-:Y:S01]  /*01e0*/  LEA.HI.X.SX32 R17, R18, R3, 0x1, P0 ;  /* 0x0000000312117211 */ /* 0x000fe200000f0eff */
[----:B------:R0:W3:Y:S01]  /*01f0*/  LDG.E.U16 R8, desc[UR22][R14.64] ;  /* 0x000000160e087981 */ /* 0x0000e2000c1e1500 */
[-C--:B------:R-:W-:Y:S01]  /*0200*/  LEA R18, P0, R10, R7.reuse, 0x1 ;  /* 0x000000070a127211 */ /* 0x080fe200078008ff */
[C---:B------:R-:W-:Y:S01]  /*0210*/  IMAD R24, R11.reuse, 0x2, R22 ;  /* 0x000000020b187824 */ /* 0x040fe200078e0216 */
[----:B------:R-:W-:Y:S01]  /*0220*/  LEA R20, P1, R22, R7, 0x1 ;  /* 0x0000000716147211 */ /* 0x000fe200078208ff */
[----:B------:R1:W4:Y:S01]  /*0230*/  LDG.E.U16 R9, desc[UR22][R16.64] ;  /* 0x0000001610097981 */ /* 0x000322000c1e1500 */
[-C--:B------:R-:W-:Y:S01]  /*0240*/  LEA.HI.X.SX32 R19, R10, R3.reuse, 0x1, P0 ;  /* 0x000000030a137211 */ /* 0x080fe200000f0eff */
[----:B------:R-:W-:Y:S01]  /*0250*/  IMAD R26, R11, 0x2, R24 ;  /* 0x000000020b1a7824 */ /* 0x000fe200078e0218 */
[----:B------:R-:W-:-:S02]  /*0260*/  LEA.HI.X.SX32 R21, R22, R3, 0x1, P1 ;  /* 0x0000000316157211 */ /* 0x000fc400008f0eff */
[C---:B------:R-:W-:Y:S01]  /*0270*/  LEA R22, P0, R24.reuse, R7, 0x1 ;  /* 0x0000000718167211 */ /* 0x040fe200078008ff */
[C---:B------:R-:W-:Y:S01]  /*0280*/  IMAD R28, R11.reuse, 0x2, R26 ;  /* 0x000000020b1c7824 */ /* 0x040fe200078e021a */
[----:B------:R5:W4:Y:S02]  /*0290*/  LDG.E.U16 R10, desc[UR22][R18.64] ;  /* 0x00000016120a7981 */ /* 0x000b24000c1e1500 */
[----:B------:R-:W-:Y:S02]  /*02a0*/  LEA.HI.X.SX32 R23, R24, R3, 0x1, P0 ;  /* 0x0000000318177211 */ /* 0x000fe400000f0eff */
[C---:B0-----:R-:W-:Y:S01]  /*02b0*/  LEA R14, P0, R26.reuse, R7, 0x1 ;  /* 0x000000071a0e7211 */ /* 0x041fe200078008ff */
[----:B------:R0:W3:Y:S03]  /*02c0*/  LDG.E.U16 R12, desc[UR22][R20.64] ;  /* 0x00000016140c7981 */ /* 0x0000e6000c1e1500 */
[----:B------:R-:W-:Y:S01]  /*02d0*/  LEA.HI.X.SX32 R15, R26, R3, 0x1, P0 ;  /* 0x000000031a0f7211 */ /* 0x000fe200000f0eff */
[C---:B------:R-:W-:Y:S01]  /*02e0*/  IMAD R26, R11.reuse, 0x2, R28 ;  /* 0x000000020b1a7824 */ /* 0x040fe200078e021c */
[-C--:B-1----:R-:W-:Y:S01]  /*02f0*/  LEA R16, P0, R28, R7.reuse, 0x1 ;  /* 0x000000071c107211 */ /* 0x082fe200078008ff */
[----:B------:R1:W4:Y:S02]  /*0300*/  LDG.E.U16 R29, desc[UR22][R22.64] ;  /* 0x00000016161d7981 */ /* 0x000324000c1e1500 */
[----:B------:R-:W-:Y:S01]  /*0310*/  IMAD R30, R11, 0x2, R26 ;  /* 0x000000020b1e7824 */ /* 0x000fe200078e021a */
[----:B------:R-:W-:Y:S01]  /*0320*/  LEA R24, P1, R26, R7, 0x1 ;  /* 0x000000071a187211 */ /* 0x000fe200078208ff */
[----:B------:R1:W4:Y:S01]  /*0330*/  LDG.E.U16 R31, desc[UR22][R14.64] ;  /* 0x000000160e1f7981 */ /* 0x000322000c1e1500 */
[----:B------:R-:W-:-:S02]  /*0340*/  LEA.HI.X.SX32 R17, R28, R3, 0x1, P0 ;  /* 0x000000031c117211 */ /* 0x000fc400000f0eff */
[----:B------:R-:W-:Y:S01]  /*0350*/  LEA.HI.X.SX32 R25, R26, R3, 0x1, P1 ;  /* 0x000000031a197211 */ /* 0x000fe200008f0eff */
[C---:B------:R-:W-:Y:S01]  /*0360*/  IMAD R26, R11.reuse, 0x2, R30 ;  /* 0x000000020b1a7824 */ /* 0x040fe200078e021e */
[C---:B-----5:R-:W-:Y:S01]  /*0370*/  LEA R18, P0, R30.reuse, R7, 0x1 ;  /* 0x000000071e127211 */ /* 0x060fe200078008ff */
[----:B------:R-:W5:Y:S03]  /*0380*/  LDG.E.U16 R33, desc[UR22][R16.64] ;  /* 0x0000001610217981 */ /* 0x000f66000c1e1500 */
[----:B------:R-:W-:Y:S01]  /*0390*/  LEA.HI.X.SX32 R19, R30, R3, 0x1, P0 ;  /* 0x000000031e137211 */ /* 0x000fe200000f0eff */
[C---:B------:R-:W-:Y:S01]  /*03a0*/  IMAD R28, R11.reuse, 0x2, R26 ;  /* 0x000000020b1c7824 */ /* 0x040fe200078e021a */
[C---:B0-----:R-:W-:Y:S01]  /*03b0*/  LEA R20, P0, R26.reuse, R7, 0x1 ;  /* 0x000000071a147211 */ /* 0x041fe200078008ff */
[----:B------:R0:W4:Y:S03]  /*03c0*/  LDG.E.U16 R35, desc[UR22][R24.64] ;  /* 0x0000001618237981 */ /* 0x000126000c1e1500 */
[----:B------:R-:W-:Y:S01]  /*03d0*/  LEA.HI.X.SX32 R21, R26, R3, 0x1, P0 ;  /* 0x000000031a157211 */ /* 0x000fe200000f0eff */
[C---:B------:R-:W-:Y:S01]  /*03e0*/  IMAD R26, R11.reuse, 0x2, R28 ;  /* 0x000000020b1a7824 */ /* 0x040fe200078e021c */
[----:B------:R0:W5:Y:S03]  /*03f0*/  LDG.E.U16 R37, desc[UR22][R18.64] ;  /* 0x0000001612257981 */ /* 0x000166000c1e1500 */
[C---:B------:R-:W-:Y:S01]  /*0400*/  IMAD R30, R11.reuse, 0x2, R26 ;  /* 0x000000020b1e7824 */ /* 0x040fe200078e021a */
[-C--:B-1----:R-:W-:Y:S01]  /*0410*/  LEA R22, P1, R26, R7.reuse, 0x1 ;  /* 0x000000071a167211 */ /* 0x082fe200078208ff */
[----:B------:R1:W5:Y:S01]  /*0420*/  LDG.E.U16 R38, desc[UR22][R20.64] ;  /* 0x0000001614267981 */ /* 0x000362000c1e1500 */
[----:B------:R-:W-:Y:S01]  /*0430*/  LEA R14, P0, R28, R7, 0x1 ;  /* 0x000000071c0e7211 */ /* 0x000fe200078008ff */
[----:B0-----:R-:W-:Y:S01]  /*0440*/  IMAD R24, R11, 0x2, R30 ;  /* 0x000000020b187824 */ /* 0x001fe200078e021e */
[----:B------:R-:W-:-:S02]  /*0450*/  LEA.HI.X.SX32 R23, R26, R3, 0x1, P1 ;  /* 0x000000031a177211 */ /* 0x000fc400008f0eff */
[----:B------:R-:W-:Y:S01]  /*0460*/  LEA.HI.X.SX32 R15, R28, R3, 0x1, P0 ;  /* 0x000000031c0f7211 */ /* 0x000fe200000f0eff */
[C---:B------:R-:W-:Y:S01]  /*0470*/  IMAD R26, R11.reuse, 0x2, R24 ;  /* 0x000000020b1a7824 */ /* 0x040fe200078e0218 */
[C---:B------:R-:W-:Y:S01]  /*0480*/  LEA R16, P0, R30.reuse, R7, 0x1 ;  /* 0x000000071e107211 */ /* 0x040fe200078008ff */
[----:B------:R-:W5:Y:S02]  /*0490*/  LDG.E.U16 R40, desc[UR22][R22.64] ;  /* 0x0000001616287981 */ /* 0x000f64000c1e1500 */
[C---:B------:R-:W-:Y:S01]  /*04a0*/  IMAD R28, R11.reuse, 0x2, R26 ;  /* 0x000000020b1c7824 */ /* 0x040fe200078e021a */
[----:B------:R-:W-:Y:S01]  /*04b0*/  LEA.HI.X.SX32 R17, R30, R3, 0x1, P0 ;  /* 0x000000031e117211 */ /* 0x000fe200000f0eff */
[----:B------:R0:W5:Y:S01]  /*04c0*/  LDG.E.U16 R39, desc[UR22][R14.64] ;  /* 0x000000160e277981 */ /* 0x000162000c1e1500 */
[C---:B------:R-:W-:Y:S01]  /*04d0*/  LEA R18, P0, R24.reuse, R7, 0x1 ;  /* 0x0000000718127211 */ /* 0x040fe200078008ff */
[C---:B------:R-:W-:Y:S02]  /*04e0*/  IMAD R30, R11.reuse, 0x2, R28 ;  /* 0x000000020b1e7824 */ /* 0x040fe400078e021c */
[----:B------:R0:W5:Y:S01]  /*04f0*/  LDG.E.U16 R41, desc[UR22][R16.64] ;  /* 0x0000001610297981 */ /* 0x000162000c1e1500 */
[----:B------:R-:W-:Y:S01]  /*0500*/  LEA.HI.X.SX32 R19, R24, R3, 0x1, P0 ;  /* 0x0000000318137211 */ /* 0x000fe200000f0eff */
[----:B------:R-:W-:Y:S01]  /*0510*/  IMAD R32, R11, 0x2, R30 ;  /* 0x000000020b207824 */ /* 0x000fe200078e021e */
[----:B------:R-:W-:-:S02]  /*0520*/  LEA R24, P1, R28, R7, 0x1 ;  /* 0x000000071c187211 */ /* 0x000fc400078208ff */
[----:B-1----:R-:W-:Y:S01]  /*0530*/  LEA R20, P0, R26, R7, 0x1 ;  /* 0x000000071a147211 */ /* 0x002fe200078008ff */
[----:B------:R1:W5:Y:S01]  /*0540*/  LDG.E.U16 R42, desc[UR22][R18.64] ;  /* 0x00000016122a7981 */ /* 0x000362000c1e1500 */
[-C--:B------:R-:W-:Y:S01]  /*0550*/  LEA.HI.X.SX32 R25, R28, R3.reuse, 0x1, P1 ;  /* 0x000000031c197211 */ /* 0x080fe200008f0eff */
[C---:B------:R-:W-:Y:S01]  /*0560*/  IMAD R28, R11.reuse, 0x2, R32 ;  /* 0x000000020b1c7824 */ /* 0x040fe200078e0220 */
[----:B------:R-:W-:Y:S02]  /*0570*/  LEA.HI.X.SX32 R21, R26, R3, 0x1, P0 ;  /* 0x000000031a157211 */ /* 0x000fe400000f0eff */
[C---:B0-----:R-:W-:Y:S01]  /*0580*/  LEA R14, P0, R30.reuse, R7, 0x1 ;  /* 0x000000071e0e7211 */ /* 0x041fe200078008ff */
[C---:B------:R-:W-:Y:S01]  /*0590*/  IMAD R26, R11.reuse, 0x2, R28 ;  /* 0x000000020b1a7824 */ /* 0x040fe200078e021c */
[----:B------:R-:W5:Y:S02]  /*05a0*/  LDG.E.U16 R44, desc[UR22][R24.64] ;  /* 0x00000016182c7981 */ /* 0x000f64000c1e1500 */
[----:B------:R-:W-:Y:S01]  /*05b0*/  LEA.HI.X.SX32 R15, R30, R3, 0x1, P0 ;  /* 0x000000031e0f7211 */ /* 0x000fe200000f0eff */
[C---:B------:R-:W-:Y:S01]  /*05c0*/  IMAD R30, R11.reuse, 0x2, R26 ;  /* 0x000000020b1e7824 */ /* 0x040fe200078e021a */
[-C--:B------:R-:W-:Y:S01]  /*05d0*/  LEA R16, P0, R32, R7.reuse, 0x1 ;  /* 0x0000000720107211 */ /* 0x080fe200078008ff */
[----:B------:R0:W5:Y:S02]  /*05e0*/  LDG.E.U16 R43, desc[UR22][R20.64] ;  /* 0x00000016142b7981 */ /* 0x000164000c1e1500 */
[C---:B------:R-:W-:Y:S01]  /*05f0*/  IMAD R34, R11.reuse, 0x2, R30 ;  /* 0x000000020b227824 */ /* 0x040fe200078e021e */
[----:B------:R-:W-:Y:S01]  /*0600*/  LEA R22, P1, R26, R7, 0x1 ;  /* 0x000000071a167211 */ /* 0x000fe200078208ff */
[----:B------:R0:W5:Y:S01]  /*0610*/  LDG.E.U16 R45, desc[UR22][R14.64] ;  /* 0x000000160e2d7981 */ /* 0x000162000c1e1500 */
[-C--:B------:R-:W-:Y:S01]  /*0620*/  LEA.HI.X.SX32 R17, R32, R3.reuse, 0x1, P0 ;  /* 0x0000000320117211 */ /* 0x080fe200000f0eff */
[----:B------:R-:W-:Y:S01]  /*0630*/  IMAD R32, R11, 0x2, R34 ;  /* 0x000000020b207824 */ /* 0x000fe200078e0222 */
[----:B------:R-:W-:-:S02]  /*0640*/  LEA.HI.X.SX32 R23, R26, R3, 0x1, P1 ;  /* 0x000000031a177211 */ /* 0x000fc400008f0eff */
[C---:B-1----:R-:W-:Y:S01]  /*0650*/  LEA R18, P0, R30.reuse, R7, 0x1 ;  /* 0x000000071e127211 */ /* 0x042fe200078008ff */
[C---:B------:R-:W-:Y:S01]  /*0660*/  IMAD R26, R11.reuse, 0x2, R32 ;  /* 0x000000020b1a7824 */ /* 0x040fe200078e0220 */
[----:B------:R1:W5:Y:S02]  /*0670*/  LDG.E.U16 R46, desc[UR22][R16.64] ;  /* 0x00000016102e7981 */ /* 0x000364000c1e1500 */
[----:B------:R-:W-:Y:S01]  /*0680*/  LEA.HI.X.SX32 R19, R30, R3, 0x1, P0 ;  /* 0x000000031e137211 */ /* 0x000fe200000f0eff */
[C---:B------:R-:W-:Y:S01]  /*0690*/  IMAD R30, R11.reuse, 0x2, R26 ;  /* 0x000000020b1e7824 */ /* 0x040fe200078e021a */
[C---:B0-----:R-:W-:Y:S01]  /*06a0*/  LEA R20, P0, R34.reuse, R7, 0x1 ;  /* 0x0000000722147211 */ /* 0x041fe200078008ff */
[----:B------:R0:W5:Y:S02]  /*06b0*/  LDG.E.U16 R47, desc[UR22][R22.64] ;  /* 0x00000016162f7981 */ /* 0x000164000c1e1500 */
[C---:B------:R-:W-:Y:S01]  /*06c0*/  IMAD R14, R11.reuse, 0x2, R30 ;  /* 0x000000020b0e7824 */ /* 0x040fe200078e021e */
[----:B------:R-:W-:Y:S01]  /*06d0*/  LEA.HI.X.SX32 R21, R34, R3, 0x1, P0 ;  /* 0x0000000322157211 */ /* 0x000fe200000f0eff */
[----:B------:R0:W5:Y:S02]  /*06e0*/  LDG.E.U16 R48, desc[UR22][R18.64] ;  /* 0x0000001612307981 */ /* 0x000164000c1e1500 */
[C---:B------:R-:W-:Y:S01]  /*06f0*/  IMAD R34, R11.reuse, 0x2, R14 ;  /* 0x000000020b227824 */ /* 0x040fe200078e020e */
[-C--:B-1----:R-:W-:Y:S01]  /*0700*/  LEA R16, P0, R30, R7.reuse, 0x1 ;  /* 0x000000071e107211 */ /* 0x082fe200078008ff */
[----:B------:R1:W5:Y:S02]  /*0710*/  LDG.E.U16 R49, desc[UR22][R20.64] ;  /* 0x0000001614317981 */ /* 0x000364000c1e1500 */
[----:B------:R-:W-:Y:S01]  /*0720*/  IMAD R36, R11, 0x2, R34 ;  /* 0x000000020b247824 */ /* 0x000fe200078e0222 */
[----:B------:R-:W-:-:S02]  /*0730*/  LEA R24, P1, R26, R7, 0x1 ;  /* 0x000000071a187211 */ /* 0x000fc400078208ff */
[-C--:B------:R-:W-:Y:S01]  /*0740*/  LEA.HI.X.SX32 R17, R30, R3.reuse, 0x1, P0 ;  /* 0x000000031e117211 */ /* 0x080fe200000f0eff */
[C---:B------:R-:W-:Y:S01]  /*0750*/  IMAD R30, R11.reuse, 0x2, R36 ;  /* 0x000000020b1e7824 */ /* 0x040fe200078e0224 */
[----:B------:R-:W-:Y:S02]  /*0760*/  LEA.HI.X.SX32 R25, R26, R3, 0x1, P1 ;  /* 0x000000031a197211 */ /* 0x000fe400008f0eff */
[-C--:B0-----:R-:W-:Y:S01]  /*0770*/  LEA R22, P0, R14, R7.reuse, 0x1 ;  /* 0x000000070e167211 */ /* 0x081fe200078008ff */
[----:B------:R-:W-:Y:S01]  /*0780*/  IMAD R18, R11, 0x2, R30 ;  /* 0x000000020b127824 */ /* 0x000fe200078e021e */
[----:B------:R-:W-:Y:S01]  /*0790*/  LEA R26, P1, R36, R7, 0x1 ;  /* 0x00000007241a7211 */ /* 0x000fe200078208ff */
[----:B------:R0:W5:Y:S01]  /*07a0*/  LDG.E.U16 R50, desc[UR22][R24.64] ;  /* 0x0000001618327981 */ /* 0x000162000c1e1500 */
[-C--:B------:R-:W-:Y:S02]  /*07b0*/  LEA.HI.X.SX32 R23, R14, R3.reuse, 0x1, P0 ;  /* 0x000000030e177211 */ /* 0x080fe400000f0eff */
[----:B------:R-:W-:-:S02]  /*07c0*/  LEA.HI.X.SX32 R27, R36, R3, 0x1, P1 ;  /* 0x00000003241b7211 */ /* 0x000fc400008f0eff */
[-C--:B-1----:R-:W-:Y:S01]  /*07d0*/  LEA R20, P0, R30, R7.reuse, 0x1 ;  /* 0x000000071e147211 */ /* 0x082fe200078008ff */
[----:B------:R1:W5:Y:S01]  /*07e0*/  LDG.E.U16 R36, desc[UR22][R16.64] ;  /* 0x0000001610247981 */ /* 0x000362000c1e1500 */
[----:B0-----:R-:W-:-:S03]  /*07f0*/  LEA R24, P1, R18, R7, 0x1 ;  /* 0x0000000712187211 */ /* 0x001fc600078208ff */
[----:B------:R0:W5:Y:S01]  /*0800*/  LDG.E.U16 R51, desc[UR22][R26.64] ;  /* 0x000000161a337981 */ /* 0x000162000c1e1500 */
[-C--:B------:R-:W-:Y:S02]  /*0810*/  LEA.HI.X.SX32 R21, R30, R3.reuse, 0x1, P0 ;  /* 0x000000031e157211 */ /* 0x080fe400000f0eff */
[----:B------:R-:W-:Y:S01]  /*0820*/  LEA.HI.X.SX32 R25, R18, R3, 0x1, P1 ;  /* 0x0000000312197211 */ /* 0x000fe200008f0eff */
[----:B------:R-:W5:Y:S04]  /*0830*/  LDG.E.U16 R22, desc[UR22][R22.64] ;  /* 0x0000001616167981 */ /* 0x000f68000c1e1500 */
[----:B------:R0:W5:Y:S04]  /*0840*/  LDG.E.U16 R20, desc[UR22][R20.64] ;  /* 0x0000001614147981 */ /* 0x000168000c1e1500 */
[----:B------:R-:W5:Y:S01]  /*0850*/  LDG.E.U16 R24, desc[UR22][R24.64] ;  /* 0x0000001618187981 */ /* 0x000f62000c1e1500 */
[----:B------:R-:W-:Y:S01]  /*0860*/  LEA R14, P0, R28, R7, 0x1 ;  /* 0x000000071c0e7211 */ /* 0x000fe200078008ff */
[----:B------:R-:W-:-:S03]  /*0870*/  IMAD R30, R11, 0x2, R18 ;  /* 0x000000020b1e7824 */ /* 0x000fc600078e0212 */
[----:B------:R-:W-:Y:S02]  /*0880*/  LEA.HI.X.SX32 R15, R28, R3, 0x1, P0 ;  /* 0x000000031c0f7211 */ /* 0x000fe400000f0eff */
[-C--:B-1----:R-:W-:Y:S02]  /*0890*/  LEA R16, P0, R32, R7.reuse, 0x1 ;  /* 0x0000000720107211 */ /* 0x082fe400078008ff */
[----:B------:R-:W-:Y:S01]  /*08a0*/  LEA R18, P1, R34, R7, 0x1 ;  /* 0x0000000722127211 */ /* 0x000fe200078208ff */
[----:B------:R1:W5:Y:S01]  /*08b0*/  LDG.E.U16 R14, desc[UR22][R14.64] ;  /* 0x000000160e0e7981 */ /* 0x000362000c1e1500 */
[----:B------:R-:W-:Y:S02]  /*08c0*/  LEA.HI.X.SX32 R17, R32, R3, 0x1, P0 ;  /* 0x0000000320117211 */ /* 0x000fe400000f0eff */
[----:B0-----:R-:W-:Y:S02]  /*08d0*/  LEA R26, P0, R30, R7, 0x1 ;  /* 0x000000071e1a7211 */ /* 0x001fe400078008ff */
[-C--:B------:R-:W-:Y:S01]  /*08e0*/  LEA.HI.X.SX32 R19, R34, R3.reuse, 0x1, P1 ;  /* 0x0000000322137211 */ /* 0x080fe200008f0eff */
[----:B------:R0:W5:Y:S01]  /*08f0*/  LDG.E.U16 R7, desc[UR22][R16.64] ;  /* 0x0000001610077981 */ /* 0x000162000c1e1500 */
[----:B------:R-:W-:-:S03]  /*0900*/  LEA.HI.X.SX32 R27, R30, R3, 0x1, P0 ;  /* 0x000000031e1b7211 */ /* 0x000fc600000f0eff */
[----:B------:R-:W5:Y:S04]  /*0910*/  LDG.E.U16 R18, desc[UR22][R18.64] ;  /* 0x0000001612127981 */ /* 0x000f68000c1e1500 */
[----:B------:R0:W5:Y:S01]  /*0920*/  LDG.E.U16 R11, desc[UR22][R26.64] ;  /* 0x000000161a0b7981 */ /* 0x000162000c1e1500 */
[----:B------:R-:W1:Y:S01]  /*0930*/  S2UR UR20, SR_CgaCtaId ;  /* 0x00000000001479c3 */ /* 0x000e620000008800 */
[C---:B------:R-:W-:Y:S01]  /*0940*/  IMAD.SHL.U32 R3, R5.reuse, 0x80, RZ ;  /* 0x0000008005037824 */ /* 0x040fe200078e00ff */
[----:B------:R-:W-:Y:S02]  /*0950*/  LOP3.LUT R13, R5, 0x3f, RZ, 0xc0, !PT ;  /* 0x0000003f050d7812 */ /* 0x000fe400078ec0ff */
[----:B------:R-:W-:Y:S02]  /*0960*/  SHF.R.S32.HI R21, RZ, 0x8, R5 ;  /* 0x00000008ff157819 */ /* 0x000fe40000011405 */
[----:B------:R-:W-:Y:S01]  /*0970*/  LOP3.LUT R28, R3, 0x6000, RZ, 0xc0, !PT ;  /* 0x00006000031c7812 */ /* 0x000fe200078ec0ff */
[----:B------:R-:W-:Y:S01]  /*0980*/  UMOV UR4, 0x400 ;  /* 0x0000040000047882 */ /* 0x000fe20000000000 */
[----:B------:R-:W-:-:S03]  /*0990*/  SGXT R3, R21, 0x1 ;  /* 0x000000011503781a */ /* 0x000fc60000000200 */
[----:B------:R-:W-:-:S05]  /*09a0*/  IMAD R28, R13, 0x2, R28 ;  /* 0x000000020d1c7824 */ /* 0x000fca00078e021c */
[----:B------:R-:W-:Y:S01]  /*09b0*/  LOP3.LUT R3, R28, 0x90, R3, 0x78, !PT ;  /* 0x000000901c037812 */ /* 0x000fe200078e7803 */
[----:B-1----:R-:W-:-:S03]  /*09c0*/  ULEA UR20, UR20, UR4, 0x18 ;  /* 0x0000000414147291 */ /* 0x002fc6000f8ec03f */
[C---:B------:R-:W-:Y:S02]  /*09d0*/  LOP3.LUT R15, R3.reuse, 0x20, RZ, 0x3c, !PT ;  /* 0x00000020030f7812 */ /* 0x040fe400078e3cff */
[C---:B0-----:R-:W-:Y:S01]  /*09e0*/  LOP3.LUT R17, R3.reuse, 0x40, RZ, 0x3c, !PT ;  /* 0x0000004003117812 */ /* 0x041fe200078e3cff */
[----:B------:R-:W-:Y:S01]  /*09f0*/  IMAD.MOV.U32 R16, RZ, RZ, -0x800000 ;  /* 0xff800000ff107424 */ /* 0x000fe200078e00ff */
[----:B------:R-:W-:Y:S02]  /*0a00*/  CS2R R26, SRZ ;  /* 0x00000000001a7805 */ /* 0x000fe4000001ff00 */
[----:B------:R-:W-:Y:S02]  /*0a10*/  CS2R R52, SRZ ;  /* 0x0000000000347805 */ /* 0x000fe4000001ff00 */
[----:B------:R-:W-:Y:S01]  /*0a20*/  CS2R R54, SRZ ;  /* 0x0000000000367805 */ /* 0x000fe2000001ff00 */
[----:B--2---:R0:W-:Y:S02]  /*0a30*/  STS.U16 [R3+UR20], R6 ;  /* 0x0000000603007988 */ /* 0x0041e40008000414 */
[----:B0-----:R-:W-:-:S02]  /*0a40*/  LOP3.LUT R6, R3, 0x60, RZ, 0x3c, !PT ;  /* 0x0000006003067812 */ /* 0x001fc400078e3cff */
[----:B---3--:R-:W-:Y:S04]  /*0a50*/  STS.U16 [R3+UR20+0x400], R12 ;  /* 0x0004000c03007988 */ /* 0x008fe80008000414 */
[----:B----4-:R-:W-:Y:S04]  /*0a60*/  STS.U16 [R3+UR20+0x800], R35 ;  /* 0x0008002303007988 */ /* 0x010fe80008000414 */
[----:B-----5:R-:W-:Y:S04]  /*0a70*/  STS.U16 [R3+UR20+0xc00], R40 ;  /* 0x000c002803007988 */ /* 0x020fe80008000414 */
[----:B------:R-:W-:Y:S04]  /*0a80*/  STS.U16 [R3+UR20+0x1000], R44 ;  /* 0x0010002c03007988 */ /* 0x000fe80008000414 */
        /* <DEDUP_REMOVED lines=19> */
[----:B------:R0:W-:Y:S02]  /*0bc0*/  STS.U16 [R6+UR20+0x300], R10 ;  /* 0x0003000a06007988 */ /* 0x0001e40008000414 */
[----:B0-----:R-:W-:-:S04]  /*0bd0*/  IMAD.SHL.U32 R10, R2, 0x100, RZ ;  /* 0x00000100020a7824 */ /* 0x001fc800078e00ff */
[----:B------:R-:W-:-:S05]  /*0be0*/  VIADD R72, R10, 0x100 ;  /* 0x000001000a487836 */ /* 0x000fca0000000000 */
[----:B------:R-:W-:Y:S01]  /*0bf0*/  ISETP.GE.AND P0, PT, R72, 0x1, PT ;  /* 0x000000014800780c */ /* 0x000fe20003f06270 */
[----:B------:R0:W-:Y:S01]  /*0c00*/  STS.U16 [R6+UR20+0x700], R33 ;  /* 0x0007002106007988 */ /* 0x0001e20008000414 */
[----:B------:R-:W-:-:S03]  /*0c10*/  IMAD.MOV.U32 R8, RZ, RZ, 0x3f800000 ;  /* 0x3f800000ff087424 */ /* 0x000fc600078e00ff */
[----:B------:R1:W-:Y:S01]  /*0c20*/  STS.U16 [R6+UR20+0xb00], R39 ;  /* 0x000b002706007988 */ /* 0x0003e20008000414 */
[----:B------:R-:W-:-:S03]  /*0c30*/  IMAD.MOV.U32 R17, RZ, RZ, 0x3f800000 ;  /* 0x3f800000ff117424 */ /* 0x000fc600078e00ff */
[----:B------:R2:W-:Y:S01]  /*0c40*/  STS.U16 [R6+UR20+0xf00], R43 ;  /* 0x000f002b06007988 */ /* 0x0005e20008000414 */
[----:B------:R-:W-:-:S03]  /*0c50*/  IMAD.MOV.U32 R3, RZ, RZ, -0x800000 ;  /* 0xff800000ff037424 */ /* 0x000fc600078e00ff */
[----:B------:R-:W-:Y:S01]  /*0c60*/  STS.U16 [R6+UR20+0x1300], R14 ;  /* 0x0013000e06007988 */ /* 0x000fe20008000414 */
[----:B------:R-:W-:-:S03]  /*0c70*/  CS2R R24, SRZ ;  /* 0x0000000000187805 */ /* 0x000fc6000001ff00 */
[----:B------:R-:W-:Y:S01]  /*0c80*/  STS.U16 [R6+UR20+0x1700], R7 ;  /* 0x0017000706007988 */ /* 0x000fe20008000414 */
[----:B------:R-:W-:-:S03]  /*0c90*/  CS2R R28, SRZ ;  /* 0x00000000001c7805 */ /* 0x000fc6000001ff00 */
[----:B------:R-:W-:Y:S01]  /*0ca0*/  STS.U16 [R6+UR20+0x1b00], R18 ;  /* 0x001b001206007988 */ /* 0x000fe20008000414 */
[----:B------:R-:W-:-:S03]  /*0cb0*/  CS2R R30, SRZ ;  /* 0x00000000001e7805 */ /* 0x000fc6000001ff00 */
[----:B------:R3:W-:Y:S01]  /*0cc0*/  STS.U16 [R6+UR20+0x1f00], R11 ;  /* 0x001f000b06007988 */ /* 0x0007e20008000414 */
[----:B0-----:R-:W-:Y:S02]  /*0cd0*/  CS2R R32, SRZ ;  /* 0x0000000000207805 */ /* 0x001fe4000001ff00 */
[----:B------:R-:W-:Y:S02]  /*0ce0*/  CS2R R34, SRZ ;  /* 0x0000000000227805 */ /* 0x000fe4000001ff00 */
[----:B------:R-:W-:Y:S02]  /*0cf0*/  CS2R R36, SRZ ;  /* 0x0000000000247805 */ /* 0x000fe4000001ff00 */
[----:B-1----:R-:W-:Y:S02]  /*0d00*/  CS2R R38, SRZ ;  /* 0x0000000000267805 */ /* 0x002fe4000001ff00 */
[----:B------:R-:W-:Y:S02]  /*0d10*/  CS2R R40, SRZ ;  /* 0x0000000000287805 */ /* 0x000fe4000001ff00 */
[----:B--2---:R-:W-:-:S02]  /*0d20*/  CS2R R42, SRZ ;  /* 0x00000000002a7805 */ /* 0x004fc4000001ff00 */
[----:B------:R-:W-:Y:S02]  /*0d30*/  CS2R R44, SRZ ;  /* 0x00000000002c7805 */ /* 0x000fe4000001ff00 */
[----:B------:R-:W-:Y:S02]  /*0d40*/  CS2R R46, SRZ ;  /* 0x00000000002e7805 */ /* 0x000fe4000001ff00 */
[----:B------:R-:W-:Y:S02]  /*0d50*/  CS2R R48, SRZ ;  /* 0x0000000000307805 */ /* 0x000fe4000001ff00 */
[----:B------:R-:W-:Y:S02]  /*0d60*/  CS2R R50, SRZ ;  /* 0x0000000000327805 */ /* 0x000fe4000001ff00 */
[C---:B---3--:R-:W-:Y:S01]  /*0d70*/  LOP3.LUT R11, R5.reuse, 0x1ff, RZ, 0xc0, !PT ;  /* 0x000001ff050b7812 */ /* 0x048fe200078ec0ff */
[----:B------:R-:W-:Y:S01]  /*0d80*/  IMAD.SHL.U32 R2, R5, 0x2, RZ ;  /* 0x0000000205027824 */ /* 0x000fe200078e00ff */
[----:B------:R-:W-:Y:S06]  /*0d90*/  @!P0 BRA `(.L_x_0) ;  /* 0x00000010004c8947 */ /* 0x000fec0003800000 */
[----:B------:R-:W0:Y:S01]  /*0da0*/  LDC.64 R6, c[0x0][0x250] ;  /* 0x00009400ff067b82 */ /* 0x000e220000000a00 */
[--C-:B------:R-:W-:Y:S01]  /*0db0*/  SHF.R.U32.HI R12, RZ, 0x2, R5.reuse ;  /* 0x00000002ff0c7819 */ /* 0x100fe20000011605 */
[----:B------:R-:W-:Y:S01]  /*0dc0*/  ULDC UR4, c[0x0][0x258] ;  /* 0x0000960000047ab9 */ /* 0x000fe20000000800 */
[--C-:B------:R-:W-:Y:S01]  /*0dd0*/  SHF.R.U32.HI R3, RZ, 0x1, R5.reuse ;  /* 0x00000001ff037819 */ /* 0x100fe20000011605 */
[----:B------:R-:W-:Y:S01]  /*0de0*/  IMAD R13, R13, UR4, RZ ;  /* 0x000000040d0d7c24 */ /* 0x000fe2000f8e02ff */
[----:B------:R-:W-:Y:S01]  /*0df0*/  SGXT.U32 R12, R12, 0x3 ;  /* 0x000000030c0c781a */ /* 0x000fe20000000000 */
[----:B------:R-:W-:Y:S01]  /*0e00*/  ULDC.64 UR4, c[0x0][0x218] ;  /* 0x0000860000047ab9 */ /* 0x000fe20000000a00 */
[----:B------:R-:W-:Y:S01]  /*0e10*/  SHF.R.U32.HI R14, RZ, 0x5, R5 ;  /* 0x00000005ff0e7819 */ /* 0x000fe20000011605 */
[----:B------:R-:W1:Y:S01]  /*0e20*/  LDC.64 R8, c[0x0][0x260] ;  /* 0x00009800ff087b82 */ /* 0x000e620000000a00 */
[----:B------:R-:W-:Y:S01]  /*0e30*/  LOP3.LUT R19, R12, 0xf0, R3, 0xf8, !PT ;  /* 0x000000f00c137812 */ /* 0x000fe200078ef803 */
[----:B------:R-:W-:Y:S01]  /*0e40*/  IMAD.SHL.U32 R15, R13, 0x2, RZ ;  /* 0x000000020d0f7824 */ /* 0x000fe200078e00ff */
[C---:B------:R-:W-:Y:S01]  /*0e50*/  LOP3.LUT R12, R5.reuse, 0x1c0, RZ, 0xc0, !PT ;  /* 0x000001c0050c7812 */ /* 0x040fe200078ec0ff */
[----:B------:R-:W-:Y:S01]  /*0e60*/  ULDC.64 UR8, c[0x0][0x220] ;  /* 0x0000880000087ab9 */ /* 0x000fe20000000a00 */
[----:B------:R-:W-:Y:S01]  /*0e70*/  R2UR UR21, R14 ;  /* 0x000000000e1572ca */ /* 0x000fe200000e0000 */
[----:B------:R-:W-:Y:S01]  /*0e80*/  UIADD3 UR6, UR20, 0x8000, URZ ;  /* 0x0000800014067890 */ /* 0x000fe2000fffe03f */
[----:B------:R-:W-:Y:S01]  /*0e90*/  LOP3.LUT R14, R5, 0xf, RZ, 0xc0, !PT ;  /* 0x0000000f050e7812 */ /* 0x000fe200078ec0ff */
[----:B------:R-:W2:Y:S01]  /*0ea0*/  LDC R20, c[0x0][0x268] ;  /* 0x00009a00ff147b82 */ /* 0x000ea20000000800 */
[----:B------:R-:W-:Y:S01]  /*0eb0*/  SHF.R.U32.HI R21, RZ, 0x2, R12 ;  /* 0x00000002ff157819 */ /* 0x000fe2000001160c */
[----:B------:R-:W-:Y:S01]  /*0ec0*/  USHF.R.U32.HI UR6, URZ, 0x4, UR6 ;  /* 0x000000043f067899 */ /* 0x000fe20008011606 */
[----:B------:R-:W-:Y:S01]  /*0ed0*/  SHF.R.U32.HI R16, RZ, 0x6, R5 ;  /* 0x00000006ff107819 */ /* 0x000fe20000011605 */
[----:B------:R-:W-:Y:S01]  /*0ee0*/  IMAD.MOV.U32 R64, RZ, RZ, -0x800000 ;  /* 0xff800000ff407424 */ /* 0x000fe200078e00ff */
[----:B------:R-:W-:Y:S01]  /*0ef0*/  LOP3.LUT R10, R19, R10, RZ, 0xfc, !PT ;  /* 0x0000000a130a7212 */ /* 0x000fe200078efcff */
[----:B------:R-:W-:Y:S01]  /*0f00*/  USGXT.U32 UR18, UR6, 0xe ;  /* 0x0000000e0612789a */ /* 0x000fe20008000000 */
[----:B------:R-:W-:Y:S01]  /*0f10*/  SGXT.U32 R16, R16, 0x3 ;  /* 0x000000031010781a */ /* 0x000fe20000000000 */
[----:B0-----:R-:W-:Y:S01]  /*0f20*/  IMAD R3, R6, UR7, RZ ;  /* 0x0000000706037c24 */ /* 0x001fe2000f8e02ff */
[----:B------:R-:W-:Y:S01]  /*0f30*/  LOP3.LUT R75, R2, 0x6, RZ, 0xc0, !PT ;  /* 0x00000006024b7812 */ /* 0x000fe200078ec0ff */
[----:B------:R-:W-:Y:S01]  /*0f40*/  IMAD.SHL.U32 R6, R11, 0x2, RZ ;  /* 0x000000020b067824 */ /* 0x000fe200078e00ff */
[----:B------:R-:W-:Y:S01]  /*0f50*/  UIADD3 UR10, UP0, UR18, 0x2, URZ ;  /* 0x00000002120a7890 */ /* 0x000fe2000ff1e03f */
[C---:B------:R-:W-:Y:S01]  /*0f60*/  IMAD.SHL.U32 R12, R3.reuse, 0x2, RZ ;  /* 0x00000002030c7824 */ /* 0x040fe200078e00ff */
[----:B------:R-:W-:Y:S01]  /*0f70*/  CS2R R24, SRZ ;  /* 0x0000000000187805 */ /* 0x000fe2000001ff00 */
[----:B------:R-:W-:Y:S01]  /*0f80*/  IMAD.HI R3, R3, 0x2, RZ ;  /* 0x0000000203037827 */ /* 0x000fe200078e02ff */
[----:B------:R-:W-:-:S02]  /*0f90*/  LOP3.LUT R6, R6, R21, RZ, 0x3c, !PT ;  /* 0x0000001506067212 */ /* 0x000fc400078e3cff */
[----:B------:R-:W-:Y:S02]  /*0fa0*/  CS2R R26, SRZ ;  /* 0x00000000001a7805 */ /* 0x000fe4000001ff00 */
[----:B------:R-:W-:Y:S01]  /*0fb0*/  IADD3 R18, P0, P1, R15, UR4, R12 ;  /* 0x000000040f127c10 */ /* 0x000fe2000f91e00c */
[----:B-1----:R-:W-:Y:S01]  /*0fc0*/  IMAD R8, R8, UR7, RZ ;  /* 0x0000000708087c24 */ /* 0x002fe2000f8e02ff */
[----:B------:R-:W-:Y:S01]  /*0fd0*/  CS2R R28, SRZ ;  /* 0x00000000001c7805 */ /* 0x000fe2000001ff00 */
[----:B------:R-:W-:Y:S01]  /*0fe0*/  IMAD R17, R14, R9, RZ ;  /* 0x000000090e117224 */ /* 0x000fe200078e02ff */
[----:B------:R-:W-:Y:S01]  /*0ff0*/  SHF.R.U32.HI R14, RZ, 0x4, R5 ;  /* 0x00000004ff0e7819 */ /* 0x000fe20000011605 */
[----:B------:R-:W-:Y:S01]  /*1000*/  IMAD.SHL.U32 R12, R8, 0x2, RZ ;  /* 0x00000002080c7824 */ /* 0x000fe200078e00ff */
[----:B------:R-:W-:Y:S01]  /*1010*/  CS2R R30, SRZ ;  /* 0x00000000001e7805 */ /* 0x000fe2000001ff00 */
[----:B------:R-:W-:Y:S01]  /*1020*/  IMAD.SHL.U32 R15, R17, 0x2, RZ ;  /* 0x00000002110f7824 */ /* 0x000fe200078e00ff */
[----:B------:R-:W-:Y:S01]  /*1030*/  CS2R R32, SRZ ;  /* 0x0000000000207805 */ /* 0x000fe2000001ff00 */
[----:B------:R-:W-:Y:S01]  /*1040*/  IMAD R16, R16, R7, RZ ;  /* 0x0000000710107224 */ /* 0x000fe200078e02ff */
[----:B------:R-:W-:Y:S01]  /*1050*/  CS2R R34, SRZ ;  /* 0x0000000000227805 */ /* 0x000fe2000001ff00 */
[----:B------:R-:W-:Y:S01]  /*1060*/  IMAD.HI R8, R8, 0x2, RZ ;  /* 0x0000000208087827 */ /* 0x000fe200078e02ff */
[----:B------:R-:W-:-:S02]  /*1070*/  IADD3 R15, P2, P3, R15, UR8, R12 ;  /* 0x000000080f0f7c10 */ /* 0x000fc4000fb5e00c */
[----:B------:R-:W-:Y:S02]  /*1080*/  CS2R R36, SRZ ;  /* 0x0000000000247805 */ /* 0x000fe4000001ff00 */
[----:B------:R-:W-:Y:S01]  /*1090*/  SGXT.U32 R12, R14, 0x5 ;  /* 0x000000050e0c781a */ /* 0x000fe20000000000 */
[----:B------:R-:W-:Y:S01]  /*10a0*/  IMAD.HI R14, R13, 0x2, RZ ;  /* 0x000000020d0e7827 */ /* 0x000fe200078e02ff */
[----:B------:R-:W-:Y:S02]  /*10b0*/  CS2R R38, SRZ ;  /* 0x0000000000267805 */ /* 0x000fe4000001ff00 */
[----:B------:R-:W-:Y:S02]  /*10c0*/  CS2R R40, SRZ ;  /* 0x0000000000287805 */ /* 0x000fe4000001ff00 */
[----:B------:R-:W-:Y:S01]  /*10d0*/  CS2R R42, SRZ ;  /* 0x00000000002a7805 */ /* 0x000fe2000001ff00 */
[----:B------:R-:W-:Y:S01]  /*10e0*/  IMAD.HI R17, R17, 0x2, RZ ;  /* 0x0000000211117827 */ /* 0x000fe200078e02ff */
[----:B------:R-:W-:Y:S01]  /*10f0*/  IADD3.X R19, R14, UR5, R3, P0, P1 ;  /* 0x000000050e137c10 */ /* 0x000fe200087e2403 */
[----:B------:R-:W-:Y:S01]  /*1100*/  UMOV UR5, URZ ;  /* 0x0000003f00057c82 */ /* 0x000fe20008000000 */
[----:B------:R-:W-:Y:S01]  /*1110*/  CS2R R44, SRZ ;  /* 0x00000000002c7805 */ /* 0x000fe2000001ff00 */
[----:B--2---:R-:W-:Y:S01]  /*1120*/  IMAD R13, R12, R20, RZ ;  /* 0x000000140c0d7224 */ /* 0x004fe200078e02ff */
[----:B------:R-:W-:Y:S01]  /*1130*/  IADD3.X R17, R17, UR9, R8, P2, P3 ;  /* 0x0000000911117c10 */ /* 0x000fe200097e6408 */
[----:B------:R-:W-:Y:S01]  /*1140*/  IMAD R3, R7, 0x8, R16 ;  /* 0x0000000807037824 */ /* 0x000fe200078e0210 */
[----:B------:R-:W-:Y:S01]  /*1150*/  UIADD3.X UR11, UR5, 0x40000040, URZ, UP0, !UPT ;  /* 0x40000040050b7890 */ /* 0x000fe200087fe43f */
[----:B------:R-:W-:Y:S01]  /*1160*/  IMAD R8, R20, 0x20, R13 ;  /* 0x0000002014087824 */ /* 0x000fe200078e020d */
[CC--:B------:R-:W-:Y:S01]  /*1170*/  LEA R20, P0, R16.reuse, R18.reuse, 0x1 ;  /* 0x0000001210147211 */ /* 0x0c0fe200078008ff */
[----:B------:R-:W-:Y:S01]  /*1180*/  IMAD.MOV.U32 R65, RZ, RZ, RZ ;  /* 0x000000ffff417224 */ /* 0x000fe200078e00ff */
[C---:B------:R-:W-:Y:S01]  /*1190*/  LEA R18, P1, R3.reuse, R18, 0x1 ;  /* 0x0000001203127211 */ /* 0x040fe200078208ff */
[----:B------:R-:W-:Y:S01]  /*11a0*/  IMAD.MOV.U32 R23, RZ, RZ, RZ ;  /* 0x000000ffff177224 */ /* 0x000fe200078e00ff */
[-C--:B------:R-:W-:Y:S01]  /*11b0*/  LEA.HI.X.SX32 R21, R16, R19.reuse, 0x1, P0 ;  /* 0x0000001310157211 */ /* 0x080fe200000f0eff */
[----:B------:R-:W-:Y:S01]  /*11c0*/  IMAD.MOV.U32 R22, RZ, RZ, -0x800000 ;  /* 0xff800000ff167424 */ /* 0x000fe200078e00ff */
[----:B------:R-:W-:-:S02]  /*11d0*/  LEA.HI.X.SX32 R19, R3, R19, 0x1, P1 ;  /* 0x0000001303137211 */ /* 0x000fc400008f0eff */
[----:B------:R-:W-:Y:S02]  /*11e0*/  CS2R R46, SRZ ;  /* 0x00000000002e7805 */ /* 0x000fe4000001ff00 */
[----:B------:R-:W-:Y:S02]  /*11f0*/  SHF.R.S32.HI R3, RZ, 0x6, R5 ;  /* 0x00000006ff037819 */ /* 0x000fe40000011405 */
[----:B------:R-:W-:Y:S02]  /*1200*/  CS2R R48, SRZ ;  /* 0x0000000000307805 */ /* 0x000fe4000001ff00 */
[----:B------:R-:W-:Y:S02]  /*1210*/  LEA R14, P2, R13, R15, 0x1 ;  /* 0x0000000f0d0e7211 */ /* 0x000fe400078408ff */
[----:B------:R-:W-:Y:S02]  /*1220*/  CS2R R50, SRZ ;  /* 0x0000000000327805 */ /* 0x000fe4000001ff00 */
[----:B------:R-:W-:-:S02]  /*1230*/  SGXT R3, R3, 0x1 ;  /* 0x000000010303781a */ /* 0x000fc40000000200 */
[----:B------:R-:W-:Y:S02]  /*1240*/  CS2R R52, SRZ ;  /* 0x0000000000347805 */ /* 0x000fe4000001ff00 */
[C---:B------:R-:W-:Y:S02]  /*1250*/  LEA R12, P3, R8.reuse, R15, 0x1 ;  /* 0x0000000f080c7211 */ /* 0x040fe400078608ff */
[----:B------:R-:W-:Y:S02]  /*1260*/  CS2R R54, SRZ ;  /* 0x0000000000367805 */ /* 0x000fe4000001ff00 */
[----:B------:R-:W-:Y:S01]  /*1270*/  LOP3.LUT R3, R3, 0x90, RZ, 0xc0, !PT ;  /* 0x0000009003037812 */ /* 0x000fe200078ec0ff */
[----:B------:R-:W-:Y:S01]  /*1280*/  UMOV UR4, URZ ;  /* 0x0000003f00047c82 */ /* 0x000fe20008000000 */
[-C--:B------:R-:W-:Y:S01]  /*1290*/  LEA.HI.X.SX32 R15, R13, R17.reuse, 0x1, P2 ;  /* 0x000000110d0f7211 */ /* 0x080fe200010f0eff */
[----:B------:R-:W-:Y:S01]  /*12a0*/  UIADD3.64 UR26, UR10, 0x2, URZ ;  /* 0x000000020a1a7897 */ /* 0x000fe2000fffe03f */
[----:B------:R-:W-:Y:S01]  /*12b0*/  LEA.HI.X.SX32 R13, R8, R17, 0x1, P3 ;  /* 0x00000011080d7211 */ /* 0x000fe200018f0eff */
[----:B------:R-:W-:Y:S01]  /*12c0*/  IMAD.MOV.U32 R8, RZ, RZ, 0x3f800000 ;  /* 0x3f800000ff087424 */ /* 0x000fe200078e00ff */
[----:B------:R-:W-:Y:S01]  /*12d0*/  LOP3.LUT R67, R3, 0x37e, R2, 0x78, !PT ;  /* 0x0000037e03437812 */ /* 0x000fe200078e7802 */
[----:B------:R-:W-:Y:S01]  /*12e0*/  IMAD.MOV.U32 R17, RZ, RZ, 0x3f800000 ;  /* 0x3f800000ff117424 */ /* 0x000fe200078e00ff */
[----:B------:R-:W-:Y:S01]  /*12f0*/  LOP3.LUT R66, R10, 0x8, RZ, 0xfc, !PT ;  /* 0x000000080a427812 */ /* 0x000fe200078efcff */
[----:B------:R-:W-:Y:S01]  /*1300*/  UIADD3.64 UR14, UR10, 0x4, URZ ;  /* 0x000000040a0e7897 */ /* 0x000fe2000fffe03f */
[----:B------:R-:W-:-:S11]  /*1310*/  ULDC UR28, c[0x0][0x238] ;  /* 0x00008e00001c7ab9 */ /* 0x000fd60000000800 */
.L_x_1:
[----:B------:R-:W-:-:S04]  /*1320*/  IMAD.WIDE R56, R65, 0x2, R20 ;  /* 0x0000000241387825 */ /* 0x000fc800078e0214 */
[----:B------:R-:W-:Y:S01]  /*1330*/  IMAD.WIDE R58, R65, 0x2, R18 ;  /* 0x00000002413a7825 */ /* 0x000fe200078e0212 */
[----:B------:R-:W2:Y:S04]  /*1340*/  LDG.E.U16 R3, desc[UR22][R56.64] ;  /* 0x0000001638037981 */ /* 0x000ea8000c1e1500 */
[----:B------:R-:W3:Y:S01]  /*1350*/  LDG.E.U16 R73, desc[UR22][R58.64] ;  /* 0x000000163a497981 */ /* 0x000ee2000c1e1500 */
[----:B------:R-:W-:Y:S01]  /*1360*/  USHF.L.U32 UR6, UR21, 0x7, URZ ;  /* 0x0000000715067899 */ /* 0x000fe2000800063f */
[----:B------:R-:W-:Y:S01]  /*1370*/  IMAD.WIDE R68, R23, 0x2, R14 ;  /* 0x0000000217447825 */ /* 0x000fe200078e020e */
[----:B------:R-:W-:Y:S01]  /*1380*/  UMOV UR19, 0x40000040 ;  /* 0x4000004000137882 */ /* 0x000fe20000000000 */
[----:B------:R-:W-:Y:S01]  /*1390*/  BAR.SYNC.DEFER_BLOCKING 0x0 ;  /* 0x0000000000007b1d */ /* 0x000fe20000010000 */
[----:B------:R-:W-:-:S04]  /*13a0*/  ULOP3.LUT UR6, UR6, 0x600, URZ, 0xc0, !UPT ;  /* 0x0000060006067892 */ /* 0x000fc8000f8ec03f */
[----:B------:R-:W-:Y:S01]  /*13b0*/  ULEA.HI UR6, UR20, UR6, URZ, 0x1c ;  /* 0x0000000614067291 */ /* 0x000fe2000f8fe03f */
[----:B------:R-:W-:-:S03]  /*13c0*/  UMOV UR17, 0x40000040 ;  /* 0x4000004000117882 */ /* 0x000fc60000000000 */
[----:B------:R-:W-:Y:S01]  /*13d0*/  ULOP3.LUT UR16, UR6, 0x3fff, URZ, 0xc0, !UPT ;  /* 0x00003fff06107892 */ /* 0x000fe2000f8ec03f */
[----:B------:R-:W-:-:S03]  /*13e0*/  IMAD.WIDE R70, R23, 0x2, R12 ;  /* 0x0000000217467825 */ /* 0x000fc600078e020c */
[----:B------:R-:W-:Y:S01]  /*13f0*/  UIADD3 UR8, UP0, UR16, 0x80, URZ ;  /* 0x0000008010087890 */ /* 0x000fe2000ff1e03f */
[----:B------:R-:W-:-:S03]  /*1400*/  UMOV UR6, URZ ;  /* 0x0000003f00067c82 */ /* 0x000fc60008000000 */
[----:B------:R-:W-:-:S04]  /*1410*/  UIADD3.X UR9, UR6, 0x40000040, URZ, UP0, !UPT ;  /* 0x4000004006097890 */ /* 0x000fc800087fe43f */
[----:B------:R-:W-:Y:S02]  /*1420*/  UIADD3.64 UR24, UR8, 0x80, URZ ;  /* 0x0000008008187897 */ /* 0x000fe4000fffe03f */
[----:B------:R-:W-:Y:S01]  /*1430*/  UIADD3.64 UR12, UR8, 0x100, URZ ;  /* 0x00000100080c7897 */ /* 0x000fe2000fffe03f */
[----:B--2---:R0:W-:Y:S04]  /*1440*/  STS.U16 [R6+UR20+0x8000], R3 ;  /* 0x0080000306007988 */ /* 0x0041e80008000414 */
[----:B---3--:R-:W-:Y:S01]  /*1450*/  STS.U16 [R6+UR20+0x8400], R73 ;  /* 0x0084004906007988 */ /* 0x008fe20008000414 */
[----:B------:R1:W-:Y:S06]  /*1460*/  MEMBAR.ALL.CTA ;  /* 0x0000000000007992 */ /* 0x0003ec0000008000 */
[----:B-1----:R-:W1:Y:S02]  /*1470*/  FENCE.VIEW.ASYNC.S ;  /* 0x00000000000073c6 */ /* 0x002e640000000000 */
[----:B-1----:R-:W-:Y:S06]  /*1480*/  BAR.SYNC.DEFER_BLOCKING 0x0 ;  /* 0x0000000000007b1d */ /* 0x002fec0000010000 */
[----:B------:R-:W-:Y:S01]  /*1490*/  WARPGROUP.ARRIVE ;  /* 0x00000000000079c5 */ /* 0x000fe20000000000 */
[----:B------:R1:W2:Y:S04]  /*14a0*/  LDG.E.U16 R68, desc[UR22][R68.64] ;  /* 0x0000001644447981 */ /* 0x0002a8000c1e1500 */
[----:B------:R3:W4:Y:S01]  /*14b0*/  LDG.E.U16 R16, desc[UR22][R70.64] ;  /* 0x0000001646107981 */ /* 0x000722000c1e1500 */
[----:B------:R-:W-:Y:S04]  /*14c0*/  HGMMA.64x16x16.F32.BF16 R56, gdesc[UR16].tnspA, RZ, !UPT ;  /* 0x20200000103879f0 */ /* 0x000fe8000c7018ff */
[----:B------:R-:W-:Y:S04]  /*14d0*/  HGMMA.64x16x16.F32.BF16 R56, gdesc[UR8].tnspA, R56 ;  /* 0x20200000083879f0 */ /* 0x000fe80008701838 */
[----:B------:R-:W-:Y:S01]  /*14e0*/  HGMMA.64x16x16.F32.BF16 R56, gdesc[UR24].tnspA, R56 ;  /* 0x20200000183879f0 */ /* 0x000fe20008701838 */
[----:B-1----:R-:W-:-:S04]  /*14f0*/  IADD3 R69, P0, R75, UR4, RZ ;  /* 0x000000044b457c10 */ /* 0x002fc8000ff1e0ff */
[----:B0-----:R-:W-:Y:S01]  /*1500*/  IADD3 R3, P4, R69, 0x8, RZ ;  /* 0x0000000845037810 */ /* 0x001fe20007f9e0ff */
[----:B------:R-:W-:Y:S01]  /*1510*/  HGMMA.64x16x16.F32.BF16 R56, gdesc[UR12].tnspA, R56, gsb0 ;  /* 0x202000000c3879f0 */ /* 0x000fe20008001838 */
[----:B---3--:R-:W-:Y:S02]  /*1520*/  IMAD.X R70, RZ, RZ, UR5, P0 ;  /* 0x00000005ff467e24 */ /* 0x008fe400080e06ff */
[-C--:B------:R-:W-:Y:S02]  /*1530*/  ISETP.GT.U32.AND P1, PT, R3, R10.reuse, PT ;  /* 0x0000000a0300720c */ /* 0x080fe40003f24070 */
[CC--:B------:R-:W-:Y:S02]  /*1540*/  ISETP.GT.U32.AND P3, PT, R69.reuse, R10.reuse, PT ;  /* 0x0000000a4500720c */ /* 0x0c0fe40003f64070 */
[C---:B------:R-:W-:Y:S02]  /*1550*/  ISETP.GE.U32.AND P2, PT, R69.reuse, R10, PT ;  /* 0x0000000a4500720c */ /* 0x040fe40003f46070 */
[----:B------:R-:W-:-:S02]  /*1560*/  ISETP.GT.U32.AND P6, PT, R69, R66, PT ;  /* 0x000000424500720c */ /* 0x000fc40003fc4070 */
[CC--:B------:R-:W-:Y:S02]  /*1570*/  ISETP.GE.U32.AND P5, PT, R69.reuse, R66.reuse, PT ;  /* 0x000000424500720c */ /* 0x0c0fe40003fa6070 */
[----:B------:R-:W-:Y:S01]  /*1580*/  IADD3 R3, P0, R69, 0x9, RZ ;  /* 0x0000000945037810 */ /* 0x000fe20007f1e0ff */
[--C-:B------:R-:W-:Y:S01]  /*1590*/  IMAD.X R69, RZ, RZ, R70.reuse, P4 ;  /* 0x000000ffff457224 */ /* 0x100fe200020e0646 */
[C---:B------:R-:W-:Y:S02]  /*15a0*/  ISETP.GT.U32.AND.EX P6, PT, R70.reuse, RZ, PT, P6 ;  /* 0x000000ff4600720c */ /* 0x040fe40003fc4160 */
[----:B------:R-:W-:Y:S02]  /*15b0*/  ISETP.GE.U32.AND.EX P5, PT, R70, RZ, PT, P5 ;  /* 0x000000ff4600720c */ /* 0x000fe40003fa6150 */
[----:B------:R-:W-:Y:S01]  /*15c0*/  ISETP.GT.U32.AND.EX P1, PT, R69, RZ, PT, P1 ;  /* 0x000000ff4500720c */ /* 0x000fe20003f24110 */
[----:B------:R-:W-:Y:S01]  /*15d0*/  IMAD.X R69, RZ, RZ, R70, P0 ;  /* 0x000000ffff457224 */ /* 0x000fe200000e0646 */
[----:B------:R-:W-:-:S02]  /*15e0*/  ISETP.GT.U32.AND P0, PT, R3, R66, PT ;  /* 0x000000420300720c */ /* 0x000fc40003f04070 */
[C---:B------:R-:W-:Y:S02]  /*15f0*/  ISETP.GT.U32.AND.EX P3, PT, R70.reuse, RZ, PT, P3 ;  /* 0x000000ff4600720c */ /* 0x040fe40003f64130 */
[----:B------:R-:W-:Y:S02]  /*1600*/  ISETP.GT.U32.AND P4, PT, R3, R10, PT ;  /* 0x0000000a0300720c */ /* 0x000fe40003f84070 */
[C---:B------:R-:W-:Y:S02]  /*1610*/  ISETP.GT.U32.AND.EX P0, PT, R69.reuse, RZ, PT, P0 ;  /* 0x000000ff4500720c */ /* 0x040fe40003f04100 */
[----:B------:R-:W-:Y:S02]  /*1620*/  ISETP.GE.U32.AND.EX P2, PT, R70, RZ, PT, P2 ;  /* 0x000000ff4600720c */ /* 0x000fe40003f46120 */
[----:B------:R-:W-:Y:S01]  /*1630*/  ISETP.GT.U32.AND.EX P4, PT, R69, RZ, PT, P4 ;  /* 0x000000ff4500720c */ /* 0x000fe20003f84140 */
[----:B------:R-:W-:Y:S02]  /*1640*/  WARPGROUP.DEPBAR.LE gsb0, 0x0 ;  /* 0x00008000000079c5 */ /* 0x000fe40000010000 */
[----:B------:R-:W-:Y:S01]  /*1650*/  FMUL R58, R58, UR28 ;  /* 0x0000001c3a3a7c20 */ /* 0x000fe20008400000 */
[----:B------:R-:W-:Y:S01]  /*1660*/  FMUL R59, R59, UR28 ;  /* 0x0000001c3b3b7c20 */ /* 0x000fe20008400000 */
[----:B------:R-:W-:Y:S01]  /*1670*/  FMUL R62, R62, UR28 ;  /* 0x0000001c3e3e7c20 */ /* 0x000fe20008400000 */
[----:B------:R-:W-:Y:S02]  /*1680*/  BAR.SYNC.DEFER_BLOCKING 0x0 ;  /* 0x0000000000007b1d */ /* 0x000fe40000010000 */
[----:B------:R-:W-:-:S02]  /*1690*/  FSEL R58, R58, -INF , !P6 ;  /* 0xff8000003a3a7808 */ /* 0x000fc40007000000 */
[----:B------:R-:W-:Y:S01]  /*16a0*/  FSEL R59, R59, -INF , !P5 ;  /* 0xff8000003b3b7808 */ /* 0x000fe20006800000 */
[----:B------:R-:W-:Y:S01]  /*16b0*/  FMUL R63, R63, UR28 ;  /* 0x0000001c3f3f7c20 */ /* 0x000fe20008400000 */
[----:B------:R-:W-:Y:S02]  /*16c0*/  FSEL R62, R62, -INF , !P3 ;  /* 0xff8000003e3e7808 */ /* 0x000fe40005800000 */
[----:B------:R-:W-:Y:S02]  /*16d0*/  FMNMX R3, R58, R59, !PT ;  /* 0x0000003b3a037209 */ /* 0x000fe40007800000 */
[----:B------:R-:W-:Y:S02]  /*16e0*/  FSEL R63, R63, -INF , !P0 ;  /* 0xff8000003f3f7808 */ /* 0x000fe40004000000 */
[----:B------:R-:W-:Y:S01]  /*16f0*/  FMNMX R70, R62, R3, !PT ;  /* 0x000000033e467209 */ /* 0x000fe20007800000 */
[----:B------:R-:W-:Y:S01]  /*1700*/  FMUL R56, R56, UR28 ;  /* 0x0000001c38387c20 */ /* 0x000fe20008400000 */
[----:B------:R-:W-:-:S02]  /*1710*/  FMUL R57, R57, UR28 ;  /* 0x0000001c39397c20 */ /* 0x000fc40008400000 */
[----:B------:R-:W-:Y:S01]  /*1720*/  FMNMX R69, R63, R70, !PT ;  /* 0x000000463f457209 */ /* 0x000fe20007800000 */
[----:B------:R-:W-:Y:S01]  /*1730*/  FMUL R60, R60, UR28 ;  /* 0x0000001c3c3c7c20 */ /* 0x000fe20008400000 */
[----:B------:R-:W-:Y:S02]  /*1740*/  FSEL R56, R56, -INF , !P3 ;  /* 0xff80000038387808 */ /* 0x000fe40005800000 */
[----:B------:R-:W-:Y:S01]  /*1750*/  FSEL R57, R57, -INF , !P2 ;  /* 0xff80000039397808 */ /* 0x000fe20005000000 */
[----:B------:R-:W0:Y:S01]  /*1760*/  SHFL.BFLY PT, R74, R69, 0x2, 0x1f ;  /* 0x0c401f00454a7f89 */ /* 0x000e2200000e0000 */
[----:B------:R-:W-:Y:S01]  /*1770*/  FMUL R61, R61, UR28 ;  /* 0x0000001c3d3d7c20 */ /* 0x000fe20008400000 */
[----:B------:R-:W-:Y:S02]  /*1780*/  FSEL R60, R60, -INF , !P1 ;  /* 0xff8000003c3c7808 */ /* 0x000fe40004800000 */
[----:B------:R-:W-:Y:S02]  /*1790*/  FMNMX R3, R56, R57, !PT ;  /* 0x0000003938037209 */ /* 0x000fe40007800000 */
[----:B------:R-:W-:-:S02]  /*17a0*/  FSEL R61, R61, -INF , !P4 ;  /* 0xff8000003d3d7808 */ /* 0x000fc40006000000 */
[----:B------:R-:W-:-:S04]  /*17b0*/  FMNMX R70, R60, R3, !PT ;  /* 0x000000033c467209 */ /* 0x000fc80007800000 */
[----:B------:R-:W-:-:S05]  /*17c0*/  FMNMX R70, R61, R70, !PT ;  /* 0x000000463d467209 */ /* 0x000fca0007800000 */
[----:B------:R-:W1:Y:S01]  /*17d0*/  SHFL.BFLY PT, R3, R70, 0x2, 0x1f ;  /* 0x0c401f0046037f89 */ /* 0x000e6200000e0000 */
[----:B0-----:R-:W-:-:S05]  /*17e0*/  FMNMX R71, R69, R74, !PT ;  /* 0x0000004a45477209 */ /* 0x001fca0007800000 */
[----:B------:R-:W0:Y:S01]  /*17f0*/  SHFL.BFLY PT, R76, R71, 0x1, 0x1f ;  /* 0x0c201f00474c7f89 */ /* 0x000e2200000e0000 */
[----:B-1----:R-:W-:-:S05]  /*1800*/  FMNMX R3, R70, R3, !PT ;  /* 0x0000000346037209 */ /* 0x002fca0007800000 */
[----:B------:R-:W1:Y:S01]  /*1810*/  SHFL.BFLY PT, R74, R3, 0x1, 0x1f ;  /* 0x0c201f00034a7f89 */ /* 0x000e6200000e0000 */
[----:B0-----:R-:W-:-:S04]  /*1820*/  FMNMX R69, R71, R76, !PT ;  /* 0x0000004c47457209 */ /* 0x001fc80007800000 */
[----:B------:R-:W-:-:S05]  /*1830*/  FMNMX R73, R69, R22, !PT ;  /* 0x0000001645497209 */ /* 0x000fca0007800000 */
[----:B------:R-:W-:-:S04]  /*1840*/  FADD R58, R58, -R73 ;  /* 0x800000493a3a7221 */ /* 0x000fc80000000000 */
[----:B------:R-:W-:Y:S01]  /*1850*/  FMUL R76, R58, 1.4426950216293334961 ;  /* 0x3fb8aa3b3a4c7820 */ /* 0x000fe20000400000 */
[----:B------:R-:W-:Y:S01]  /*1860*/  FADD R58, R59, -R73 ;  /* 0x800000493b3a7221 */ /* 0x000fe20000000000 */
[----:B-1----:R-:W-:-:S03]  /*1870*/  FMNMX R59, R3, R74, !PT ;  /* 0x0000004a033b7209 */ /* 0x002fc60007800000 */
[----:B------:R-:W-:Y:S01]  /*1880*/  FMUL R58, R58, 1.4426950216293334961 ;  /* 0x3fb8aa3b3a3a7820 */ /* 0x000fe20000400000 */
[--C-:B------:R-:W-:Y:S01]  /*1890*/  FADD R62, R62, -R73.reuse ;  /* 0x800000493e3e7221 */ /* 0x100fe20000000000 */
[----:B------:R-:W-:Y:S01]  /*18a0*/  FMNMX R69, R59, R64, !PT ;  /* 0x000000403b457209 */ /* 0x000fe20007800000 */
[----:B------:R-:W-:Y:S02]  /*18b0*/  MUFU.EX2 R76, R76 ;  /* 0x0000004c004c7308 */ /* 0x000fe40000000800 */
[----:B------:R-:W-:Y:S01]  /*18c0*/  FMUL R62, R62, 1.4426950216293334961 ;  /* 0x3fb8aa3b3e3e7820 */ /* 0x000fe20000400000 */
[----:B------:R-:W-:Y:S01]  /*18d0*/  FADD R63, R63, -R73 ;  /* 0x800000493f3f7221 */ /* 0x000fe20000000000 */
[--C-:B------:R-:W-:Y:S01]  /*18e0*/  FADD R56, R56, -R69.reuse ;  /* 0x8000004538387221 */ /* 0x100fe20000000000 */
[----:B------:R-:W-:Y:S01]  /*18f0*/  FADD R57, R57, -R69 ;  /* 0x8000004539397221 */ /* 0x000fe20000000000 */
[----:B--2---:R-:W-:Y:S02]  /*1900*/  STS.U16 [R67+UR20+0x8000], R68 ;  /* 0x0080004443007988 */ /* 0x004fe40008000414 */
[----:B------:R-:W0:Y:S01]  /*1910*/  MUFU.EX2 R71, R58 ;  /* 0x0000003a00477308 */ /* 0x000e220000000800 */
[----:B------:R-:W-:Y:S01]  /*1920*/  FMUL R56, R56, 1.4426950216293334961 ;  /* 0x3fb8aa3b38387820 */ /* 0x000fe20000400000 */
[----:B----4-:R1:W-:Y:S01]  /*1930*/  STS.U16 [R67+UR20+0x8400], R16 ;  /* 0x0084001043007988 */ /* 0x0103e20008000414 */
[----:B------:R-:W-:Y:S01]  /*1940*/  FMUL R63, R63, 1.4426950216293334961 ;  /* 0x3fb8aa3b3f3f7820 */ /* 0x000fe20000400000 */
[----:B------:R-:W-:Y:S01]  /*1950*/  FMUL R57, R57, 1.4426950216293334961 ;  /* 0x3fb8aa3b39397820 */ /* 0x000fe20000400000 */
[----:B------:R2:W-:Y:S06]  /*1960*/  MEMBAR.ALL.CTA ;  /* 0x0000000000007992 */ /* 0x0005ec0000008000 */
[----:B--2---:R-:W2:Y:S01]  /*1970*/  FENCE.VIEW.ASYNC.S ;  /* 0x00000000000073c6 */ /* 0x004ea20000000000 */
[----:B------:R0:W3:Y:S08]  /*1980*/  MUFU.EX2 R59, R62 ;  /* 0x0000003e003b7308 */ /* 0x0000f00000000800 */
[----:B------:R3:W4:Y:S08]  /*1990*/  MUFU.EX2 R70, R63 ;  /* 0x0000003f00467308 */ /* 0x0007300000000800 */
[----:B------:R-:W-:Y:S08]  /*19a0*/  MUFU.EX2 R56, R56 ;  /* 0x0000003800387308 */ /* 0x000ff00000000800 */
[----:B------:R-:W5:Y:S01]  /*19b0*/  MUFU.EX2 R3, R57 ;  /* 0x0000003900037308 */ /* 0x000f620000000800 */
[----:B0-----:R-:W-:Y:S01]  /*19c0*/  FADD R62, R76, R71 ;  /* 0x000000474c3e7221 */ /* 0x001fe20000000000 */
[----:B------:R-:W-:Y:S01]  /*19d0*/  FADD R22, -R73, R22 ;  /* 0x0000001649167221 */ /* 0x000fe20000000100 */
[--C-:B------:R-:W-:Y:S01]  /*19e0*/  FADD R61, R61, -R69.reuse ;  /* 0x800000453d3d7221 */ /* 0x100fe20000000000 */
[----:B-1----:R-:W-:Y:S01]  /*19f0*/  FADD R16, -R69, R64 ;  /* 0x0000004045107221 */ /* 0x002fe20000000100 */
[----:B------:R-:W-:Y:S01]  /*1a00*/  FADD R60, R60, -R69 ;  /* 0x800000453c3c7221 */ /* 0x000fe20000000000 */
[----:B---3--:R-:W-:Y:S01]  /*1a10*/  FADD R63, R59, R62 ;  /* 0x0000003e3b3f7221 */ /* 0x008fe20000000000 */
[----:B------:R-:W-:Y:S01]  /*1a20*/  FMUL R22, R22, 1.4426950216293334961 ;  /* 0x3fb8aa3b16167820 */ /* 0x000fe20000400000 */
[----:B------:R-:W-:Y:S01]  /*1a30*/  FMUL R61, R61, 1.4426950216293334961 ;  /* 0x3fb8aa3b3d3d7820 */ /* 0x000fe20000400000 */
[----:B------:R-:W-:Y:S01]  /*1a40*/  FMUL R16, R16, 1.4426950216293334961 ;  /* 0x3fb8aa3b10107820 */ /* 0x000fe20000400000 */
[----:B------:R-:W-:Y:S01]  /*1a50*/  FMUL R60, R60, 1.4426950216293334961 ;  /* 0x3fb8aa3b3c3c7820 */ /* 0x000fe20000400000 */
[----:B----4-:R-:W-:-:S02]  /*1a60*/  FADD R62, R70, R63 ;  /* 0x0000003f463e7221 */ /* 0x010fc40000000000 */
[----:B------:R-:W0:Y:S01]  /*1a70*/  MUFU.EX2 R22, R22 ;  /* 0x0000001600167308 */ /* 0x000e220000000800 */
[----:B-----5:R-:W-:Y:S01]  /*1a80*/  FADD R63, R56, R3 ;  /* 0x00000003383f7221 */ /* 0x020fe20000000000 */
[----:B------:R-:W-:-:S06]  /*1a90*/  F2FP.BF16.F32.PACK_AB R56, R3, R56 ;  /* 0x000000380338723e */ /* 0x000fcc00000010ff */
[----:B------:R-:W1:Y:S08]  /*1aa0*/  MUFU.EX2 R3, R16 ;  /* 0x0000001000037308 */ /* 0x000e700000000800 */
[----:B------:R-:W3:Y:S08]  /*1ab0*/  MUFU.EX2 R58, R60 ;  /* 0x0000003c003a7308 */ /* 0x000ef00000000800 */
[----:B------:R-:W4:Y:S01]  /*1ac0*/  MUFU.EX2 R61, R61 ;  /* 0x0000003d003d7308 */ /* 0x000f220000000800 */
[-C--:B0-----:R-:W-:Y:S01]  /*1ad0*/  FMUL R26, R26, R22.reuse ;  /* 0x000000161a1a7220 */ /* 0x081fe20000400000 */
[-C--:B------:R-:W-:Y:S01]  /*1ae0*/  FMUL R27, R27, R22.reuse ;  /* 0x000000161b1b7220 */ /* 0x080fe20000400000 */
        /* <DEDUP_REMOVED lines=13> */
[----:B------:R-:W-:Y:S01]  /*1bc0*/  FMUL R55, R55, R22 ;  /* 0x0000001637377220 */ /* 0x000fe20000400000 */
[-C--:B-1----:R-:W-:Y:S01]  /*1bd0*/  FMUL R24, R24, R3.reuse ;  /* 0x0000000318187220 */ /* 0x082fe20000400000 */
        /* <DEDUP_REMOVED lines=15> */
[----:B---3--:R-:W-:Y:S01]  /*1cd0*/  FADD R60, R58, R63 ;  /* 0x0000003f3a3c7221 */ /* 0x008fe20000000000 */
[----:B------:R-:W-:-:S02]  /*1ce0*/  F2FP.BF16.F32.PACK_AB R57, R71, R76 ;  /* 0x0000004c4739723e */ /* 0x000fc400000010ff */
[----:B------:R-:W-:Y:S02]  /*1cf0*/  F2FP.BF16.F32.PACK_AB R59, R70, R59 ;  /* 0x0000003b463b723e */ /* 0x000fe400000010ff */
[C---:B----4-:R-:W-:Y:S01]  /*1d00*/  F2FP.BF16.F32.PACK_AB R58, R61.reuse, R58 ;  /* 0x0000003a3d3a723e */ /* 0x050fe200000010ff */
[----:B--2---:R-:W-:Y:S06]  /*1d10*/  BAR.SYNC.DEFER_BLOCKING 0x0 ;  /* 0x0000000000007b1d */ /* 0x004fec0000010000 */
[----:B------:R-:W-:Y:S01]  /*1d20*/  UMOV UR19, 0xc0000010 ;  /* 0xc000001000137882 */ /* 0x000fe20000000000 */
[----:B------:R-:W-:Y:S01]  /*1d30*/  FADD R60, R61, R60 ;  /* 0x0000003c3d3c7221 */ /* 0x000fe20000000000 */
[----:B------:R-:W-:-:S06]  /*1d40*/  WARPGROUP.ARRIVE ;  /* 0x00000000000079c5 */ /* 0x000fcc0000000000 */
[----:B------:R-:W-:Y:S01]  /*1d50*/  HGMMA.64x64x16.F32.BF16 R24, R56, gdesc[UR16], R24, gsb0 ;  /* 0x00e0001038187df0 */ /* 0x000fe20008001818 */
[----:B------:R-:W0:Y:S04]  /*1d60*/  SHFL.BFLY PT, R63, R62, 0x2, 0x1f ;  /* 0x0c401f003e3f7f89 */ /* 0x000e2800000e0000 */
[----:B------:R-:W1:Y:S01]  /*1d70*/  SHFL.BFLY PT, R61, R60, 0x2, 0x1f ;  /* 0x0c401f003c3d7f89 */ /* 0x000e6200000e0000 */
[----:B------:R-:W-:-:S04]  /*1d80*/  UIADD3 UR4, UP0, UR4, 0x10, URZ ;  /* 0x0000001004047890 */ /* 0x000fc8000ff1e03f */
[----:B------:R-:W-:Y:S01]  /*1d90*/  UIADD3.X UR5, URZ, UR5, URZ, UP0, !UPT ;  /* 0x000000053f057290 */ /* 0x000fe200087fe43f */
[----:B0-----:R-:W-:Y:S01]  /*1da0*/  FADD R63, R62, R63 ;  /* 0x0000003f3e3f7221 */ /* 0x001fe20000000000 */
[----:B-1----:R-:W-:-:S04]  /*1db0*/  FADD R61, R60, R61 ;  /* 0x0000003d3c3d7221 */ /* 0x002fc80000000000 */
[----:B------:R-:W0:Y:S04]  /*1dc0*/  SHFL.BFLY PT, R64, R63, 0x1, 0x1f ;  /* 0x0c201f003f407f89 */ /* 0x000e2800000e0000 */
[----:B------:R-:W1:Y:S01]  /*1dd0*/  SHFL.BFLY PT, R16, R61, 0x1, 0x1f ;  /* 0x0c201f003d107f89 */ /* 0x000e6200000e0000 */
[----:B------:R-:W-:Y:S01]  /*1de0*/  IMAD.U32 R62, RZ, RZ, UR5 ;  /* 0x00000005ff3e7e24 */ /* 0x000fe2000f8e00ff */
[----:B------:R-:W-:-:S04]  /*1df0*/  ISETP.LE.U32.AND P0, PT, R72, UR4, PT ;  /* 0x0000000448007c0c */ /* 0x000fc8000bf03070 */
[----:B------:R-:W-:Y:S01]  /*1e00*/  ISETP.GE.U32.AND.EX P0, PT, R62, RZ, PT, P0 ;  /* 0x000000ff3e00720c */ /* 0x000fe20003f06100 */
[----:B------:R-:W-:Y:S02]  /*1e10*/  IMAD R23, R9, 0x10, R23 ;  /* 0x0000001009177824 */ /* 0x000fe400078e0217 */
[----:B------:R-:W-:Y:S02]  /*1e20*/  IMAD R65, R7, 0x10, R65 ;  /* 0x0000001007417824 */ /* 0x000fe400078e0241 */
[----:B0-----:R-:W-:Y:S01]  /*1e30*/  FADD R71, R63, R64 ;  /* 0x000000403f477221 */ /* 0x001fe20000000000 */
[----:B-1----:R-:W-:-:S03]  /*1e40*/  FADD R16, R61, R16 ;  /* 0x000000103d107221 */ /* 0x002fc60000000000 */
[----:B------:R-:W-:Y:S01]  /*1e50*/  FFMA R17, R22, R17, R71 ;  /* 0x0000001116117223 */ /* 0x000fe20000000047 */
[--C-:B------:R-:W-:Y:S02]  /*1e60*/  IMAD.MOV.U32 R64, RZ, RZ, R69.reuse ;  /* 0x000000ffff407224 */ /* 0x100fe400078e0045 */
[----:B------:R-:W-:Y:S01]  /*1e70*/  FFMA R8, R3, R8, R16 ;  /* 0x0000000803087223 */ /* 0x000fe20000000010 */
[----:B------:R-:W-:Y:S02]  /*1e80*/  IMAD.MOV.U32 R16, RZ, RZ, R69 ;  /* 0x000000ffff107224 */ /* 0x000fe400078e0045 */
[--C-:B------:R-:W-:Y:S02]  /*1e90*/  IMAD.MOV.U32 R3, RZ, RZ, R73.reuse ;  /* 0x000000ffff037224 */ /* 0x100fe400078e0049 */
[----:B------:R-:W-:Y:S01]  /*1ea0*/  IMAD.MOV.U32 R22, RZ, RZ, R73 ;  /* 0x000000ffff167224 */ /* 0x000fe200078e0049 */
[----:B------:R-:W-:Y:S02]  /*1eb0*/  WARPGROUP.DEPBAR.LE gsb0, 0x0 ;  /* 0x00008000000079c5 */ /* 0x000fe40000010000 */
[----:B------:R-:W-:Y:S05]  /*1ec0*/  @!P0 BRA `(.L_x_1) ;  /* 0xfffffff400148947 */ /* 0x000fea000383ffff */
.L_x_0:
[----:B------:R-:W-:Y:S02]  /*1ed0*/  IMAD.MOV.U32 R6, RZ, RZ, R17 ;  /* 0x000000ffff067224 */ /* 0x000fe400078e0011 */
[----:B------:R-:W-:Y:S01]  /*1ee0*/  FMUL R9, R50, 0.25 ;  /* 0x3e80000032097820 */ /* 0x000fe20000400000 */
[----:B------:R-:W-:Y:S01]  /*1ef0*/  FMUL R20, R31, 0.25 ;  /* 0x3e8000001f147820 */ /* 0x000fe20000400000 */
[----:B------:R-:W-:Y:S01]  /*1f00*/  FMUL R10, R55, 0.25 ;  /* 0x3e800000370a7820 */ /* 0x000fe20000400000 */
[----:B------:R-:W-:Y:S01]  /*1f10*/  FMUL R12, R51, 0.25 ;  /* 0x3e800000330c7820 */ /* 0x000fe20000400000 */
[----:B------:R-:W-:Y:S01]  /*1f20*/  FSETP.GT.AND P1, PT, |R6|, 8.50705917302346158658e+37, PT ;  /* 0x7e8000000600780b */ /* 0x000fe20003f24200 */
[----:B------:R-:W-:Y:S01]  /*1f30*/  FMUL R17, R26, 0.25 ;  /* 0x3e8000001a117820 */ /* 0x000fe20000400000 */
[----:B------:R-:W-:Y:S01]  /*1f40*/  FMUL R14, R47, 0.25 ;  /* 0x3e8000002f0e7820 */ /* 0x000fe20000400000 */
[----:B------:R-:W-:Y:S01]  /*1f50*/  FMUL R13, R38, 0.25 ;  /* 0x3e800000260d7820 */ /* 0x000fe20000400000 */
[----:B------:R-:W-:Y:S01]  /*1f60*/  FSEL R50, R9, R50, P1 ;  /* 0x0000003209327208 */ /* 0x000fe20000800000 */
[----:B------:R-:W-:Y:S01]  /*1f70*/  FMUL R9, R42, 0.25 ;  /* 0x3e8000002a097820 */ /* 0x000fe20000400000 */
[----:B------:R-:W-:Y:S01]  /*1f80*/  FSEL R63, R20, R31, P1 ;  /* 0x0000001f143f7208 */ /* 0x000fe20000800000 */
[----:B------:R-:W-:Y:S01]  /*1f90*/  IMAD.MOV.U32 R20, RZ, RZ, R8 ;  /* 0x000000ffff147224 */ /* 0x000fe200078e0008 */
[----:B------:R-:W-:Y:S01]  /*1fa0*/  FSEL R23, R10, R55, P1 ;  /* 0x000000370a177208 */ /* 0x000fe20000800000 */
[----:B------:R-:W-:Y:S01]  /*1fb0*/  FMUL R10, R43, 0.25 ;  /* 0x3e8000002b0a7820 */ /* 0x000fe20000400000 */
[----:B------:R-:W-:Y:S01]  /*1fc0*/  FSEL R42, R9, R42, P1 ;  /* 0x0000002a092a7208 */ /* 0x000fe20000800000 */
[----:B------:R-:W-:Y:S01]  /*1fd0*/  FMUL R9, R30, 0.25 ;  /* 0x3e8000001e097820 */ /* 0x000fe20000400000 */
[----:B------:R-:W-:Y:S01]  /*1fe0*/  FSETP.GT.AND P2, PT, |R20|, 8.50705917302346158658e+37, PT ;  /* 0x7e8000001400780b */ /* 0x000fe20003f44200 */
[----:B------:R-:W-:Y:S01]  /*1ff0*/  FMUL R18, R35, 0.25 ;  /* 0x3e80000023127820 */ /* 0x000fe20000400000 */
[----:B------:R-:W-:Y:S01]  /*2000*/  FSEL R51, R12, R51, P1 ;  /* 0x000000330c337208 */ /* 0x000fe20000800000 */
        /* <DEDUP_REMOVED lines=18> */
[----:B------:R-:W-:Y:S01]  /*2130*/  BAR.SYNC.DEFER_BLOCKING 0x0 ;  /* 0x0000000000007b1d */ /* 0x000fe20000010000 */
        /* <DEDUP_REMOVED lines=11> */
[----:B------:R-:W-:Y:S01]  /*21f0*/  ULDC.64 UR4, c[0x0][0x270] ;  /* 0x00009c0000047ab9 */ /* 0x000fe20000000a00 */
[----:B------:R-:W0:Y:S01]  /*2200*/  LDC R27, c[0x0][0x278] ;  /* 0x00009e00ff1b7b82 */ /* 0x000e220000000800 */
[----:B------:R-:W-:Y:S01]  /*2210*/  FSEL R69, R9, R28, P2 ;  /* 0x0000001c09457208 */ /* 0x000fe20001000000 */
[----:B------:R-:W-:Y:S01]  /*2220*/  FMUL R9, R24, 0.25 ;  /* 0x3e80000018097820 */ /* 0x000fe20000400000 */
[----:B------:R-:W-:Y:S01]  /*2230*/  FSEL R45, R8, R45, P2 ;  /* 0x0000002d082d7208 */ /* 0x000fe20001000000 */
[----:B------:R-:W-:Y:S01]  /*2240*/  FMUL R8, R37, 0.25 ;  /* 0x3e80000025087820 */ /* 0x000fe20000400000 */
[----:B------:R-:W-:Y:S01]  /*2250*/  FSEL R41, R18, R41, P2 ;  /* 0x0000002912297208 */ /* 0x000fe20001000000 */
[----:B------:R-:W-:Y:S01]  /*2260*/  FMUL R18, R29, 0.25 ;  /* 0x3e8000001d127820 */ /* 0x000fe20000400000 */
[----:B------:R-:W-:Y:S01]  /*2270*/  FSEL R61, R17, R32, P2 ;  /* 0x00000020113d7208 */ /* 0x000fe20001000000 */
[----:B------:R-:W-:Y:S01]  /*2280*/  UIMAD UR4, UR7, UR4, URZ ;  /* 0x00000004070472a4 */ /* 0x000fe2000f8e023f */
[----:B------:R-:W-:-:S02]  /*2290*/  LOP3.LUT R17, R5, 0x7, RZ, 0xc0, !PT ;  /* 0x0000000705117812 */ /* 0x000fc400078ec0ff */
[C---:B------:R-:W-:Y:S02]  /*22a0*/  FSETP.GEU.AND P5, PT, |R6|.reuse, 1.175494350822287508e-38, PT ;  /* 0x008000000600780b */ /* 0x040fe40003fae200 */
[----:B------:R-:W-:Y:S01]  /*22b0*/  FSEL R77, R9, R24, P2 ;  /* 0x00000018094d7208 */ /* 0x000fe20001000000 */
[----:B------:R-:W-:Y:S01]  /*22c0*/  FMUL R9, R6, 8388608 ;  /* 0x4b00000006097820 */ /* 0x000fe20000400000 */
[----:B------:R-:W-:Y:S01]  /*22d0*/  FSEL R55, R8, R37, P2 ;  /* 0x0000002508377208 */ /* 0x000fe20001000000 */
[----:B------:R-:W-:Y:S01]  /*22e0*/  FMUL R8, R33, 0.25 ;  /* 0x3e80000021087820 */ /* 0x000fe20000400000 */
[----:B------:R-:W-:Y:S02]  /*22f0*/  FSEL R67, R18, R29, P2 ;  /* 0x0000001d12437208 */ /* 0x000fe40001000000 */
[----:B------:R-:W-:Y:S02]  /*2300*/  LOP3.LUT P0, RZ, R5, 0x100, RZ, 0xc0, !PT ;  /* 0x0000010005ff7812 */ /* 0x000fe4000780c0ff */
[----:B------:R-:W-:-:S02]  /*2310*/  LEA R18, R17, UR20, 0x4 ;  /* 0x0000001411127c11 */ /* 0x000fc4000f8e20ff */
[C---:B------:R-:W-:Y:S01]  /*2320*/  LOP3.LUT R29, R5.reuse, 0x1f0, RZ, 0xc0, !PT ;  /* 0x000001f0051d7812 */ /* 0x040fe200078ec0ff */
[----:B0-----:R-:W-:Y:S01]  /*2330*/  IMAD R36, R4, R27, RZ ;  /* 0x0000001b04247224 */ /* 0x001fe200078e02ff */
[C---:B------:R-:W-:Y:S01]  /*2340*/  LOP3.LUT R26, R5.reuse, 0x8, RZ, 0xc0, !PT ;  /* 0x00000008051a7812 */ /* 0x040fe200078ec0ff */
[----:B------:R-:W-:Y:S01]  /*2350*/  IMAD.SHL.U32 R5, R5, 0x4, RZ ;  /* 0x0000000405057824 */ /* 0x000fe200078e00ff */
[----:B------:R-:W-:Y:S01]  /*2360*/  FSETP.GEU.AND P4, PT, R6, 1.175494350822287508e-38, PT ;  /* 0x008000000600780b */ /* 0x000fe20003f8e000 */
[----:B------:R-:W-:Y:S01]  /*2370*/  IMAD R28, R17, -0x8, R18 ;  /* 0xfffffff8111c7824 */ /* 0x000fe200078e0212 */
[----:B------:R-:W-:Y:S01]  /*2380*/  FSEL R22, R7, R54, P1 ;  /* 0x0000003607167208 */ /* 0x000fe20000800000 */
[----:B------:R-:W-:Y:S01]  /*2390*/  FMUL R7, R46, 0.25 ;  /* 0x3e8000002e077820 */ /* 0x000fe20000400000 */
[----:B------:R-:W-:Y:S01]  /*23a0*/  FSEL R9, R9, R6, !P4 ;  /* 0x0000000609097208 */ /* 0x000fe20006000000 */
[----:B------:R-:W-:Y:S01]  /*23b0*/  @P1 FMUL R6, R6, 0.25 ;  /* 0x3e80000006061820 */ /* 0x000fe20000400000 */
[----:B------:R-:W-:Y:S01]  /*23c0*/  FSEL R59, R8, R33, P2 ;  /* 0x00000021083b7208 */ /* 0x000fe20001000000 */
[----:B------:R-:W-:Y:S01]  /*23d0*/  FMUL R8, R25, 0.25 ;  /* 0x3e80000019087820 */ /* 0x000fe20000400000 */
[----:B------:R-:W-:Y:S01]  /*23e0*/  LOP3.LUT R17, R5, 0x3c0, RZ, 0xc0, !PT ;  /* 0x000003c005117812 */ /* 0x000fe200078ec0ff */
[----:B------:R-:W-:Y:S01]  /*23f0*/  FMUL R5, R20, 8388608 ;  /* 0x4b00000014057820 */ /* 0x000fe20000400000 */
[----:B------:R-:W-:Y:S01]  /*2400*/  FSEL R14, R7, R46, P1 ;  /* 0x0000002e070e7208 */ /* 0x000fe20000800000 */
[----:B------:R-:W-:Y:S01]  /*2410*/  FMUL R7, R34, 0.25 ;  /* 0x3e80000022077820 */ /* 0x000fe20000400000 */
[----:B------:R-:W-:Y:S01]  /*2420*/  FSETP.GEU.AND P3, PT, R20, 1.175494350822287508e-38, PT ;  /* 0x008000001400780b */ /* 0x000fe20003f6e000 */
[----:B------:R-:W-:Y:S01]  /*2430*/  @!P5 FMUL R6, R6, 16777216 ;  /* 0x4b8000000606d820 */ /* 0x000fe20000400000 */
[----:B------:R-:W-:Y:S01]  /*2440*/  FSEL R75, R8, R25, P2 ;  /* 0x00000019084b7208 */ /* 0x000fe20001000000 */
[----:B------:R-:W-:Y:S01]  /*2450*/  IMAD.IADD R25, R17, 0x1, R28 ;  /* 0x0000000111197824 */ /* 0x000fe200078e021c */
[----:B------:R-:W-:Y:S01]  /*2460*/  FSEL R8, R5, R20, !P3 ;  /* 0x0000001405087208 */ /* 0x000fe20005800000 */
[----:B------:R-:W-:Y:S01]  /*2470*/  VIADD R17, R9, 0xc0cafb0d ;  /* 0xc0cafb0d09117836 */ /* 0x000fe20000000000 */
[----:B------:R-:W-:Y:S01]  /*2480*/  FSEL R7, R7, R34, P1 ;  /* 0x0000002207077208 */ /* 0x000fe20000800000 */
[----:B------:R-:W0:Y:S01]  /*2490*/  MUFU.RCP R6, R6 ;  /* 0x0000000600067308 */ /* 0x000e220000001000 */
[----:B------:R-:W-:Y:S01]  /*24a0*/  FSETP.GEU.AND P1, PT, |R20|, 1.175494350822287508e-38, PT ;  /* 0x008000001400780b */ /* 0x000fe20003f2e200 */
[----:B------:R-:W-:-:S02]  /*24b0*/  VIADD R4, R8, 0xc0cafb0d ;  /* 0xc0cafb0d08047836 */ /* 0x000fc40000000000 */
[----:B------:R-:W-:Y:S01]  /*24c0*/  @P2 FMUL R20, R20, 0.25 ;  /* 0x3e80000014142820 */ /* 0x000fe20000400000 */
[----:B------:R-:W-:Y:S01]  /*24d0*/  FSEL R19, RZ, -23, P3 ;  /* 0xc1b80000ff137808 */ /* 0x000fe20001800000 */
[----:B------:R-:W-:Y:S01]  /*24e0*/  @!P5 FMUL R7, R7, 16777216 ;  /* 0x4b8000000707d820 */ /* 0x000fe20000400000 */
[----:B------:R-:W-:Y:S01]  /*24f0*/  LOP3.LUT R24, R17, 0xff800000, RZ, 0xc0, !PT ;  /* 0xff80000011187812 */ /* 0x000fe200078ec0ff */
[----:B------:R-:W-:Y:S01]  /*2500*/  IMAD R18, R26, 0x200, R18 ;  /* 0x000002001a127824 */ /* 0x000fe200078e0212 */
[----:B------:R-:W-:Y:S01]  /*2510*/  LOP3.LUT R5, R4, 0xff800000, RZ, 0xc0, !PT ;  /* 0xff80000004057812 */ /* 0x000fe200078ec0ff */
[----:B------:R-:W-:Y:S01]  /*2520*/  @!P5 FMUL R50, R50, 16777216 ;  /* 0x4b8000003232d820 */ /* 0x000fe20000400000 */
[----:B------:R-:W-:Y:S01]  /*2530*/  I2FP.F32.S32 R21, R24 ;  /* 0x0000001800157245 */ /* 0x000fe20000201400 */
[----:B------:R-:W-:Y:S01]  /*2540*/  IMAD.IADD R24, R9, 0x1, -R24 ;  /* 0x0000000109187824 */ /* 0x000fe200078e0a18 */
[----:B------:R-:W-:Y:S01]  /*2550*/  I2FP.F32.S32 R4, R5 ;  /* 0x0000000500047245 */ /* 0x000fe20000201400 */
[----:B------:R-:W-:-:S02]  /*2560*/  IMAD.IADD R5, R8, 0x1, -R5 ;  /* 0x0000000108057824 */ /* 0x000fc400078e0a05 */
[----:B------:R-:W-:Y:S01]  /*2570*/  @!P1 FMUL R20, R20, 16777216 ;  /* 0x4b80000014149820 */ /* 0x000fe20000400000 */
[----:B------:R-:W-:Y:S01]  /*2580*/  LEA.HI R17, R26, R25, RZ, 0x1f ;  /* 0x000000191a117211 */ /* 0x000fe200078ff8ff */
[----:B------:R-:W-:Y:S01]  /*2590*/  FADD R24, R24, -1 ;  /* 0xbf80000018187421 */ /* 0x000fe20000000000 */
[----:B------:R-:W-:Y:S01]  /*25a0*/  FFMA.FTZ R19, R4, 1.1920928955078125e-07, R19 ;  /* 0x3400000004137823 */ /* 0x000fe20000010013 */
[----:B0-----:R-:W-:Y:S01]  /*25b0*/  FMUL R25, R6, R7 ;  /* 0x0000000706197220 */ /* 0x001fe20000400000 */
[----:B------:R0:W1:Y:S01]  /*25c0*/  MUFU.RCP R4, R20 ;  /* 0x0000001400047308 */ /* 0x0000620000001000 */
[----:B------:R-:W-:Y:S02]  /*25d0*/  IMAD.MOV.U32 R7, RZ, RZ, 0x3dc6b27f ;  /* 0x3dc6b27fff077424 */ /* 0x000fe400078e00ff */
[----:B------:R-:W-:Y:S01]  /*25e0*/  @!P5 FMUL R23, R23, 16777216 ;  /* 0x4b8000001717d820 */ /* 0x000fe20000400000 */
[----:B------:R-:W-:Y:S01]  /*25f0*/  IMAD R29, R29, 0x8, R18 ;  /* 0x000000081d1d7824 */ /* 0x000fe200078e0212 */
[----:B------:R-:W-:Y:S01]  /*2600*/  FSEL R18, RZ, -23, P4 ;  /* 0xc1b80000ff127808 */ /* 0x000fe20002000000 */
[----:B------:R-:W-:Y:S01]  /*2610*/  @!P5 FMUL R22, R22, 16777216 ;  /* 0x4b8000001616d820 */ /* 0x000fe20000400000 */
[----:B------:R-:W-:Y:S01]  /*2620*/  @!P5 FMUL R51, R51, 16777216 ;  /* 0x4b8000003333d820 */ /* 0x000fe20000400000 */
[----:B------:R-:W-:Y:S01]  /*2630*/  @!P5 FMUL R15, R15, 16777216 ;  /* 0x4b8000000f0fd820 */ /* 0x000fe20000400000 */
[----:B------:R-:W-:Y:S01]  /*2640*/  @!P5 FMUL R14, R14, 16777216 ;  /* 0x4b8000000e0ed820 */ /* 0x000fe20000400000 */
[----:B0-----:R-:W-:Y:S01]  /*2650*/  FADD R20, R5, -1 ;  /* 0xbf80000005147421 */ /* 0x001fe20000000000 */
[----:B------:R-:W-:Y:S01]  /*2660*/  FFMA.FTZ R18, R21, 1.1920928955078125e-07, R18 ;  /* 0x3400000015127823 */ /* 0x000fe20000010012 */
[----:B------:R-:W-:Y:S01]  /*2670*/  @!P5 FMUL R43, R43, 16777216 ;  /* 0x4b8000002b2bd820 */ /* 0x000fe20000400000 */
[----:B------:R-:W-:Y:S01]  /*2680*/  @!P5 FMUL R42, R42, 16777216 ;  /* 0x4b8000002a2ad820 */ /* 0x000fe20000400000 */
[-C--:B------:R-:W-:Y:S01]  /*2690*/  FFMA.FTZ R5, R20, R7.reuse, -0.16845393180847167969 ;  /* 0xbe2c7f3014057423 */ /* 0x080fe20000010007 */
[----:B------:R-:W-:Y:S01]  /*26a0*/  FFMA.FTZ R7, R24, R7, -0.16845393180847167969 ;  /* 0xbe2c7f3018077423 */ /* 0x000fe20000010007 */
[----:B------:R-:W-:Y:S01]  /*26b0*/  @!P5 FMUL R12, R12, 16777216 ;  /* 0x4b8000000c0cd820 */ /* 0x000fe20000400000 */
[----:B------:R-:W-:Y:S01]  /*26c0*/  @!P5 FMUL R10, R10, 16777216 ;  /* 0x4b8000000a0ad820 */ /* 0x000fe20000400000 */
[----:B------:R-:W-:Y:S01]  /*26d0*/  FFMA.FTZ R5, R20, R5, 0.1716887056827545166 ;  /* 0x3e2fcf2a14057423 */ /* 0x000fe20000010005 */
[----:B------:R-:W-:Y:S01]  /*26e0*/  FFMA.FTZ R7, R24, R7, 0.1716887056827545166 ;  /* 0x3e2fcf2a18077423 */ /* 0x000fe20000010007 */
[----:B------:R-:W-:Y:S01]  /*26f0*/  @!P5 FMUL R13, R13, 16777216 ;  /* 0x4b8000000d0dd820 */ /* 0x000fe20000400000 */
[----:B------:R-:W-:Y:S01]  /*2700*/  @!P5 FMUL R63, R63, 16777216 ;  /* 0x4b8000003f3fd820 */ /* 0x000fe20000400000 */
[----:B------:R-:W-:Y:S01]  /*2710*/  FFMA.FTZ R5, R20, R5, -0.17900948226451873779 ;  /* 0xbe374e4314057423 */ /* 0x000fe20000010005 */
[----:B------:R-:W-:Y:S01]  /*2720*/  FFMA.FTZ R7, R24, R7, -0.17900948226451873779 ;  /* 0xbe374e4318077423 */ /* 0x000fe20000010007 */
[----:B------:R-:W-:Y:S01]  /*2730*/  @!P5 FMUL R65, R65, 16777216 ;  /* 0x4b8000004141d820 */ /* 0x000fe20000400000 */
[----:B------:R-:W-:Y:S01]  /*2740*/  @!P5 FMUL R71, R71, 16777216 ;  /* 0x4b8000004747d820 */ /* 0x000fe20000400000 */
[----:B------:R-:W-:Y:S01]  /*2750*/  FFMA.FTZ R5, R20, R5, 0.20512372255325317383 ;  /* 0x3e520bf414057423 */ /* 0x000fe20000010005 */
[----:B------:R-:W-:Y:S01]  /*2760*/  FFMA.FTZ R7, R24, R7, 0.20512372255325317383 ;  /* 0x3e520bf418077423 */ /* 0x000fe20000010007 */
[----:B------:R-:W-:Y:S01]  /*2770*/  @!P5 FMUL R73, R73, 16777216 ;  /* 0x4b8000004949d820 */ /* 0x000fe20000400000 */
[----:B------:R-:W-:Y:S01]  /*2780*/  @!P1 FMUL R67, R67, 16777216 ;  /* 0x4b80000043439820 */ /* 0x000fe20000400000 */
[----:B------:R-:W-:Y:S01]  /*2790*/  FFMA.FTZ R5, R20, R5, -0.24046532809734344482 ;  /* 0xbe763c8b14057423 */ /* 0x000fe20000010005 */
[----:B------:R-:W-:Y:S01]  /*27a0*/  FFMA.FTZ R7, R24, R7, -0.24046532809734344482 ;  /* 0xbe763c8b18077423 */ /* 0x000fe20000010007 */
[----:B------:R-:W-:Y:S01]  /*27b0*/  @!P1 FMUL R69, R69, 16777216 ;  /* 0x4b80000045459820 */ /* 0x000fe20000400000 */
[----:B------:R-:W-:Y:S01]  /*27c0*/  @!P1 FMUL R75, R75, 16777216 ;  /* 0x4b8000004b4b9820 */ /* 0x000fe20000400000 */
[----:B------:R-:W-:Y:S01]  /*27d0*/  FFMA.FTZ R5, R20, R5, 0.28857114911079406738 ;  /* 0x3e93bf9914057423 */ /* 0x000fe20000010005 */
[----:B------:R-:W-:Y:S01]  /*27e0*/  FFMA.FTZ R7, R24, R7, 0.28857114911079406738 ;  /* 0x3e93bf9918077423 */ /* 0x000fe20000010007 */
[----:B------:R-:W-:Y:S01]  /*27f0*/  @!P1 FMUL R77, R77, 16777216 ;  /* 0x4b8000004d4d9820 */ /* 0x000fe20000400000 */
[----:B------:R-:W-:Y:S01]  /*2800*/  FMUL R31, R6, R50 ;  /* 0x00000032061f7220 */ /* 0x000fe20000400000 */
[----:B------:R-:W-:Y:S01]  /*2810*/  FFMA.FTZ R5, R20, R5, -0.36067417263984680176 ;  /* 0xbeb8aa4914057423 */ /* 0x000fe20000010005 */
[----:B------:R-:W-:Y:S01]  /*2820*/  FFMA.FTZ R21, R24, R7, -0.36067417263984680176 ;  /* 0xbeb8aa4918157423 */ /* 0x000fe20000010007 */
[----:B------:R-:W-:Y:S01]  /*2830*/  @!P1 FMUL R39, R39, 16777216 ;  /* 0x4b80000027279820 */ /* 0x000fe20000400000 */
[----:B------:R-:W-:Y:S01]  /*2840*/  FMUL R23, R6, R23 ;  /* 0x0000001706177220 */ /* 0x000fe20000400000 */
[----:B------:R-:W-:Y:S01]  /*2850*/  FFMA.FTZ R7, R20, R5, 0.48089820146560668945 ;  /* 0x3ef6384a14077423 */ /* 0x000fe20000010005 */
[----:B------:R-:W-:Y:S01]  /*2860*/  FFMA.FTZ R21, R24, R21, 0.48089820146560668945 ;  /* 0x3ef6384a18157423 */ /* 0x000fe20000010015 */
[C---:B------:R-:W-:Y:S01]  /*2870*/  FMUL R22, R6.reuse, R22 ;  /* 0x0000001606167220 */ /* 0x040fe20000400000 */
[----:B------:R-:W-:Y:S01]  /*2880*/  FMUL R40, R6, R51 ;  /* 0x0000003306287220 */ /* 0x000fe20000400000 */
[----:B------:R-:W-:Y:S01]  /*2890*/  FFMA.FTZ R7, R20, R7, -0.72134751081466674805 ;  /* 0xbf38aa3b14077423 */ /* 0x000fe20000010007 */
[C---:B------:R-:W-:Y:S01]  /*28a0*/  FMUL R15, R6.reuse, R15 ;  /* 0x0000000f060f7220 */ /* 0x040fe20000400000 */
        /* <DEDUP_REMOVED lines=8> */
[----:B------:R-:W-:Y:S01]  /*2930*/  FMUL R56, R6, R71 ;  /* 0x0000004706387220 */ /* 0x000fe20000400000 */
[----:B------:R-:W-:Y:S01]  /*2940*/  @!P1 FMUL R52, R52, 16777216 ;  /* 0x4b80000034349820 */ /* 0x000fe20000400000 */
[----:B------:R-:W-:Y:S01]  /*2950*/  FFMA.FTZ R21, R24, R21, -0.72134751081466674805 ;  /* 0xbf38aa3b18157423 */ /* 0x000fe20000010015 */
[----:B------:R-:W-:Y:S01]  /*2960*/  FMUL R6, R6, R73 ;  /* 0x0000004906067220 */ /* 0x000fe20000400000 */
[----:B------:R-:W-:Y:S01]  /*2970*/  @!P1 FMUL R35, R35, 16777216 ;  /* 0x4b80000023239820 */ /* 0x000fe20000400000 */
        /* <DEDUP_REMOVED lines=9> */
[C---:B-1----:R-:W-:Y:S01]  /*2a10*/  FMUL R67, R4.reuse, R67 ;  /* 0x0000004304437220 */ /* 0x042fe20000400000 */
[C---:B------:R-:W-:Y:S01]  /*2a20*/  FMUL R69, R4.reuse, R69 ;  /* 0x0000004504457220 */ /* 0x040fe20000400000 */
[C---:B------:R-:W-:Y:S01]  /*2a30*/  FMUL R44, R4.reuse, R77 ;  /* 0x0000004d042c7220 */ /* 0x040fe20000400000 */
[----:B------:R-:W-:Y:S01]  /*2a40*/  FMUL R46, R4, R75 ;  /* 0x0000004b042e7220 */ /* 0x000fe20000400000 */
[----:B------:R-:W-:Y:S01]  /*2a50*/  FMUL R7, R20, R7 ;  /* 0x0000000714077220 */ /* 0x000fe20000400000 */
[C---:B------:R-:W-:Y:S01]  /*2a60*/  FMUL R54, R4.reuse, R39 ;  /* 0x0000002704367220 */ /* 0x040fe20000400000 */
[----:B------:R-:W-:Y:S01]  /*2a70*/  FMUL R37, R4, R52 ;  /* 0x0000003404257220 */ /* 0x000fe20000400000 */
[----:B------:R-:W-:Y:S01]  /*2a80*/  FMUL R39, R24, R21 ;  /* 0x0000001518277220 */ /* 0x000fe20000400000 */
        /* <DEDUP_REMOVED lines=10> */
[----:B------:R-:W-:Y:S01]  /*2b30*/  FMUL R21, R20, R7 ;  /* 0x0000000714157220 */ /* 0x000fe20000400000 */
[----:B------:R-:W-:Y:S01]  /*2b40*/  F2FP.BF16.F32.PACK_AB R4, R69, R44 ;  /* 0x0000002c4504723e */ /* 0x000fe200000010ff */
[----:B------:R-:W-:Y:S01]  /*2b50*/  FMUL R39, R24, R39 ;  /* 0x0000002718277220 */ /* 0x000fe20000400000 */
[----:B------:R-:W-:Y:S01]  /*2b60*/  F2FP.BF16.F32.PACK_AB R5, R67, R46 ;  /* 0x0000002e4305723e */ /* 0x000fe200000010ff */
[----:B------:R-:W-:Y:S01]  /*2b70*/  FFMA.FTZ R20, R20, 1.4426950216293334961, R21 ;  /* 0x3fb8aa3b14147823 */ /* 0x000fe20000010015 */
[----:B------:R-:W-:Y:S01]  /*2b80*/  F2FP.BF16.F32.PACK_AB R6, R65, R6 ;  /* 0x000000064106723e */ /* 0x000fe200000010ff */
[----:B------:R-:W-:Y:S01]  /*2b90*/  FFMA.FTZ R39, R24, 1.4426950216293334961, R39 ;  /* 0x3fb8aa3b18277823 */ /* 0x000fe20000010027 */
[----:B------:R-:W-:Y:S01]  /*2ba0*/  F2FP.BF16.F32.PACK_AB R7, R63, R56 ;  /* 0x000000383f07723e */ /* 0x000fe200000010ff */
[----:B------:R-:W-:Y:S01]  /*2bb0*/  FADD R19, R19, R20 ;  /* 0x0000001413137221 */ /* 0x000fe20000000000 */
[----:B------:R-:W-:Y:S01]  /*2bc0*/  ISETP.GE.U32.AND P3, PT, R9, 0x7f800000, PT ;  /* 0x7f8000000900780c */ /* 0x000fe20003f66070 */
[----:B------:R-:W-:Y:S01]  /*2bd0*/  FADD R18, R18, R39 ;  /* 0x0000002712127221 */ /* 0x000fe20000000000 */
[C---:B------:R-:W-:Y:S01]  /*2be0*/  ISETP.GE.U32.AND P1, PT, R8.reuse, 0x7f800000, PT ;  /* 0x7f8000000800780c */ /* 0x040fe20003f26070 */
[----:B------:R-:W-:Y:S01]  /*2bf0*/  STSM.16.M88.4 [R29], R4 ;  /* 0x000000041d007844 */ /* 0x000fe20000000200 */
[----:B------:R-:W-:Y:S01]  /*2c00*/  FSETP.NEU.AND P2, PT, R8, RZ, PT ;  /* 0x000000ff0800720b */ /* 0x000fe20003f4d000 */
[C---:B------:R-:W-:Y:S01]  /*2c10*/  IMAD R32, R27.reuse, 0x2, R36 ;  /* 0x000000021b207824 */ /* 0x040fe200078e0224 */
[----:B------:R-:W-:Y:S01]  /*2c20*/  F2FP.BF16.F32.PACK_AB R10, R10, R25 ;  /* 0x000000190a0a723e */ /* 0x000fe200000010ff */
[----:B------:R-:W0:Y:S01]  /*2c30*/  LDC.64 R20, c[0x0][0x228] ;  /* 0x00008a00ff147b82 */ /* 0x000e220000000a00 */
[----:B------:R-:W-:Y:S01]  /*2c40*/  F2FP.BF16.F32.PACK_AB R14, R14, R33 ;  /* 0x000000210e0e723e */ /* 0x000fe200000010ff */
[----:B------:R-:W-:Y:S01]  /*2c50*/  IMAD R34, R27, 0x2, R32 ;  /* 0x000000021b227824 */ /* 0x000fe200078e0220 */
[----:B------:R-:W-:-:S02]  /*2c60*/  F2FP.BF16.F32.PACK_AB R15, R15, R50 ;  /* 0x000000320f0f723e */ /* 0x000fc400000010ff */
[----:B------:R-:W-:Y:S01]  /*2c70*/  F2FP.BF16.F32.PACK_AB R22, R22, R31 ;  /* 0x0000001f1616723e */ /* 0x000fe200000010ff */
[----:B------:R-:W-:Y:S01]  /*2c80*/  @P3 IMAD.MOV.U32 R24, RZ, RZ, 0x7f800000 ;  /* 0x7f800000ff183424 */ /* 0x000fe200078e00ff */
[----:B------:R-:W-:Y:S01]  /*2c90*/  F2FP.BF16.F32.PACK_AB R23, R23, R40 ;  /* 0x000000281717723e */ /* 0x000fe200000010ff */
[----:B------:R-:W-:Y:S02]  /*2ca0*/  @P1 IMAD.MOV.U32 R39, RZ, RZ, 0x7f800000 ;  /* 0x7f800000ff271424 */ /* 0x000fe400078e00ff */
[----:B------:R-:W-:Y:S01]  /*2cb0*/  @P3 FFMA.FTZ R18, R9, R24, +INF ;  /* 0x7f80000009123423 */ /* 0x000fe20000010018 */
[----:B------:R-:W-:Y:S01]  /*2cc0*/  LEA R24, R11, UR20, 0x4 ;  /* 0x000000140b187c11 */ /* 0x000fe2000f8e20ff */
[----:B------:R-:W-:Y:S01]  /*2cd0*/  BAR.SYNC.DEFER_BLOCKING 0x0 ;  /* 0x0000000000007b1d */ /* 0x000fe20000010000 */
[----:B------:R-:W-:Y:S01]  /*2ce0*/  @P1 FFMA.FTZ R19, R8, R39, +INF ;  /* 0x7f80000008131423 */ /* 0x000fe20000010027 */
[----:B------:R-:W-:Y:S01]  /*2cf0*/  FSETP.NEU.AND P1, PT, R9, RZ, PT ;  /* 0x000000ff0900720b */ /* 0x000fe20003f2d000 */
[----:B------:R-:W-:Y:S01]  /*2d00*/  IMAD R30, R27, 0x2, R34 ;  /* 0x000000021b1e7824 */ /* 0x000fe200078e0222 */
[----:B------:R-:W-:Y:S01]  /*2d10*/  F2FP.BF16.F32.PACK_AB R8, R57, R68 ;  /* 0x000000443908723e */ /* 0x000fe200000010ff */
[----:B------:R-:W-:Y:S01]  /*2d20*/  IMAD R39, R0, UR5, RZ ;  /* 0x0000000500277c24 */ /* 0x000fe2000f8e02ff */
[----:B------:R-:W-:Y:S01]  /*2d30*/  F2FP.BF16.F32.PACK_AB R9, R55, R62 ;  /* 0x0000003e3709723e */ /* 0x000fe200000010ff */
[----:B------:R-:W-:Y:S01]  /*2d40*/  IMAD R26, R27, 0x2, R30 ;  /* 0x000000021b1a7824 */ /* 0x000fe200078e021e */
[----:B------:R-:W-:Y:S01]  /*2d50*/  F2FP.BF16.F32.PACK_AB R11, R12, R13 ;  /* 0x0000000d0c0b723e */ /* 0x000fe200000010ff */
[----:B------:R-:W-:Y:S01]  /*2d60*/  USHF.L.U32 UR5, UR4, 0x1, URZ ;  /* 0x0000000104057899 */ /* 0x000fe2000800063f */
[----:B------:R-:W-:Y:S01]  /*2d70*/  F2FP.BF16.F32.PACK_AB R12, R47, R72 ;  /* 0x000000482f0c723e */ /* 0x000fe200000010ff */
[----:B------:R-:W-:Y:S01]  /*2d80*/  IMAD R28, R27, 0x2, R26 ;  /* 0x000000021b1c7824 */ /* 0x000fe200078e021a */
[----:B------:R-:W-:Y:S01]  /*2d90*/  F2FP.BF16.F32.PACK_AB R13, R45, R74 ;  /* 0x0000004a2d0d723e */ /* 0x000fe200000010ff */
[----:B------:R-:W-:Y:S01]  /*2da0*/  IMAD.SHL.U32 R25, R39, 0x2, RZ ;  /* 0x0000000227197824 */ /* 0x000fe200078e00ff */
[----:B------:R-:W-:Y:S01]  /*2db0*/  FSEL R19, R19, -INF , P2 ;  /* 0xff80000013137808 */ /* 0x000fe20001000000 */
[----:B------:R-:W-:Y:S01]  /*2dc0*/  IMAD R38, R27, 0x2, R28 ;  /* 0x000000021b267824 */ /* 0x000fe200078e021c */
[----:B------:R-:W-:-:S02]  /*2dd0*/  FSEL R18, R18, -INF , P1 ;  /* 0xff80000012127808 */ /* 0x000fc40000800000 */
[----:B0-----:R-:W-:Y:S01]  /*2de0*/  IADD3 R25, P3, P4, R25, UR5, R20 ;  /* 0x0000000519197c10 */ /* 0x001fe2000fc7e014 */
[----:B------:R-:W-:Y:S01]  /*2df0*/  IMAD R42, R27, 0x2, R38 ;  /* 0x000000021b2a7824 */ /* 0x000fe200078e0226 */
[----:B------:R-:W-:Y:S01]  /*2e00*/  UIMAD.WIDE UR4, UR4, 0x2, URZ ;  /* 0x00000002040478a5 */ /* 0x000fe2000f8e023f */
[----:B------:R-:W-:Y:S01]  /*2e10*/  IMAD.HI R20, R39, 0x2, RZ ;  /* 0x0000000227147827 */ /* 0x000fe200078e02ff */
[----:B------:R-:W0:Y:S03]  /*2e20*/  LDS.128 R4, [R24] ;  /* 0x0000000018047984 */ /* 0x000e260000000c00 */
[C---:B------:R-:W-:Y:S01]  /*2e30*/  IMAD R44, R27.reuse, 0x2, R42 ;  /* 0x000000021b2c7824 */ /* 0x040fe200078e022a */
[----:B------:R-:W-:Y:S01]  /*2e40*/  IADD3.X R33, R20, UR5, R21, P3, P4 ;  /* 0x0000000514217c10 */ /* 0x000fe20009fe8415 */
[----:B------:R-:W-:Y:S01]  /*2e50*/  ULDC UR4, c[0x0][0x27c] ;  /* 0x00009f0000047ab9 */ /* 0x000fe20000000800 */
[----:B------:R-:W-:Y:S01]  /*2e60*/  BAR.SYNC.DEFER_BLOCKING 0x0 ;  /* 0x0000000000007b1d */ /* 0x000fe20000010000 */
[----:B------:R-:W-:Y:S01]  /*2e70*/  IMAD R46, R27, 0x2, R44 ;  /* 0x000000021b2e7824 */ /* 0x000fe200078e022c */
[----:B------:R-:W-:Y:S01]  /*2e80*/  F2FP.BF16.F32.PACK_AB R20, R37, R54 ;  /* 0x000000362514723e */ /* 0x000fe200000010ff */
[----:B------:R-:W-:Y:S01]  /*2e90*/  UIMAD UR4, UR7, UR4, URZ ;  /* 0x00000004070472a4 */ /* 0x000fe2000f8e023f */
[----:B------:R-:W-:Y:S01]  /*2ea0*/  F2FP.BF16.F32.PACK_AB R21, R35, R52 ;  /* 0x000000342315723e */ /* 0x000fe200000010ff */
[C---:B------:R-:W-:Y:S01]  /*2eb0*/  IMAD R48, R27.reuse, 0x2, R46 ;  /* 0x000000021b307824 */ /* 0x040fe200078e022e */
[-C--:B------:R-:W-:Y:S01]  /*2ec0*/  LEA R40, P3, R36, R25.reuse, 0x1 ;  /* 0x0000001924287211 */ /* 0x080fe200078608ff */
[----:B------:R-:W-:Y:S01]  /*2ed0*/  USHF.L.U32 UR6, UR4, 0x2, URZ ;  /* 0x0000000204067899 */ /* 0x000fe2000800063f */
[-C--:B------:R-:W-:Y:S01]  /*2ee0*/  LEA R52, P4, R32, R25.reuse, 0x1 ;  /* 0x0000001920347211 */ /* 0x080fe200078808ff */
[C---:B------:R-:W-:Y:S01]  /*2ef0*/  IMAD R56, R27.reuse, 0x2, R48 ;  /* 0x000000021b387824 */ /* 0x040fe200078e0230 */
[----:B------:R-:W-:Y:S01]  /*2f00*/  LEA R54, P5, R34, R25, 0x1 ;  /* 0x0000001922367211 */ /* 0x000fe200078a08ff */
[----:B------:R-:W-:Y:S01]  /*2f10*/  UIMAD.WIDE UR4, UR4, 0x4, URZ ;  /* 0x00000004040478a5 */ /* 0x000fe2000f8e023f */
[-C--:B------:R-:W-:Y:S01]  /*2f20*/  LEA.HI.X.SX32 R41, R36, R33.reuse, 0x1, P3 ;  /* 0x0000002124297211 */ /* 0x080fe200018f0eff */
[----:B------:R-:W-:Y:S01]  /*2f30*/  IMAD R66, R27, 0x2, R56 ;  /* 0x000000021b427824 */ /* 0x000fe200078e0238 */
[----:B------:R-:W-:-:S02]  /*2f40*/  LEA.HI.X.SX32 R53, R32, R33, 0x1, P4 ;  /* 0x0000002120357211 */ /* 0x000fc400020f0eff */
[----:B------:R-:W-:Y:S01]  /*2f50*/  LEA.HI.X.SX32 R55, R34, R33, 0x1, P5 ;  /* 0x0000002122377211 */ /* 0x000fe200028f0eff */
[----:B------:R-:W-:Y:S01]  /*2f60*/  IMAD R64, R27, 0x2, R66 ;  /* 0x000000021b407824 */ /* 0x000fe200078e0242 */
[----:B------:R-:W-:-:S03]  /*2f70*/  LEA R34, P4, R26, R25, 0x1 ;  /* 0x000000191a227211 */ /* 0x000fc600078808ff */
[C---:B------:R-:W-:Y:S01]  /*2f80*/  IMAD R60, R27.reuse, 0x2, R64 ;  /* 0x000000021b3c7824 */ /* 0x040fe200078e0240 */
[----:B------:R-:W-:Y:S01]  /*2f90*/  LEA.HI.X.SX32 R35, R26, R33, 0x1, P4 ;  /* 0x000000211a237211 */ /* 0x000fe200020f0eff */
[----:B------:R-:W-:Y:S02]  /*2fa0*/  STSM.16.M88.4 [R29], R8 ;  /* 0x000000081d007844 */ /* 0x000fe40000000200 */
[C---:B------:R-:W-:Y:S01]  /*2fb0*/  IMAD R58, R27.reuse, 0x2, R60 ;  /* 0x000000021b3a7824 */ /* 0x040fe200078e023c */
[----:B------:R-:W-:Y:S03]  /*2fc0*/  BAR.SYNC.DEFER_BLOCKING 0x0 ;  /* 0x0000000000007b1d */ /* 0x000fe60000010000 */
[----:B------:R-:W-:-:S04]  /*2fd0*/  IMAD R62, R27, 0x2, R58 ;  /* 0x000000021b3e7824 */ /* 0x000fc800078e023a */
[----:B------:R-:W-:Y:S01]  /*2fe0*/  IMAD R70, R27, 0x2, R62 ;  /* 0x000000021b467824 */ /* 0x000fe200078e023e */
[----:B0-----:R-:W-:-:S03]  /*2ff0*/  PRMT R31, R4, 0x7632, R31 ;  /* 0x00007632041f7816 */ /* 0x001fc6000000001f */
[----:B------:R-:W-:Y:S01]  /*3000*/  IMAD R68, R27, 0x2, R70 ;  /* 0x000000021b447824 */ /* 0x000fe200078e0246 */
[----:B------:R-:W-:-:S03]  /*3010*/  PRMT R71, R7, 0x7632, R71 ;  /* 0x0000763207477816 */ /* 0x000fc60000000047 */
[----:B------:R-:W-:-:S04]  /*3020*/  IMAD R72, R27, 0x2, R68 ;  /* 0x000000021b487824 */ /* 0x000fc800078e0244 */
[----:B------:R-:W-:-:S04]  /*3030*/  IMAD R50, R27, 0x2, R72 ;  /* 0x000000021b327824 */ /* 0x000fc800078e0248 */
[C---:B------:R-:W-:Y:S01]  /*3040*/  IMAD R74, R27.reuse, 0x2, R50 ;  /* 0x000000021b4a7824 */ /* 0x040fe200078e0232 */
[----:B------:R-:W0:Y:S03]  /*3050*/  LDS.128 R8, [R24] ;  /* 0x0000000018087984 */ /* 0x000e260000000c00 */
[C---:B------:R-:W-:Y:S01]  /*3060*/  IMAD R76, R27.reuse, 0x2, R74 ;  /* 0x000000021b4c7824 */ /* 0x040fe200078e024a */
[----:B------:R-:W-:Y:S03]  /*3070*/  BAR.SYNC.DEFER_BLOCKING 0x0 ;  /* 0x0000000000007b1d */ /* 0x000fe60000010000 */
[----:B------:R-:W-:-:S04]  /*3080*/  IMAD R78, R27, 0x2, R76 ;  /* 0x000000021b4e7824 */ /* 0x000fc800078e024c */
[----:B------:R-:W-:-:S04]  /*3090*/  IMAD R80, R27, 0x2, R78 ;  /* 0x000000021b507824 */ /* 0x000fc800078e024e */
[----:B------:R-:W-:-:S04]  /*30a0*/  IMAD R32, R27, 0x2, R80 ;  /* 0x000000021b207824 */ /* 0x000fc800078e0250 */
[----:B------:R-:W-:-:S04]  /*30b0*/  IMAD R82, R27, 0x2, R32 ;  /* 0x000000021b527824 */ /* 0x000fc800078e0220 */
[----:B------:R-:W-:-:S04]  /*30c0*/  IMAD R84, R27, 0x2, R82 ;  /* 0x000000021b547824 */ /* 0x000fc800078e0252 */
[C---:B------:R-:W-:Y:S01]  /*30d0*/  IMAD R86, R27.reuse, 0x2, R84 ;  /* 0x000000021b567824 */ /* 0x040fe200078e0254 */
[----:B------:R-:W-:Y:S03]  /*30e0*/  STSM.16.M88.4 [R29], R12 ;  /* 0x0000000c1d007844 */ /* 0x000fe60000000200 */
[C---:B------:R-:W-:Y:S01]  /*30f0*/  IMAD R26, R27.reuse, 0x2, R86 ;  /* 0x000000021b1a7824 */ /* 0x040fe200078e0256 */
[----:B------:R-:W-:Y:S03]  /*3100*/  BAR.SYNC.DEFER_BLOCKING 0x0 ;  /* 0x0000000000007b1d */ /* 0x000fe60000010000 */
[----:B------:R-:W-:-:S04]  /*3110*/  IMAD R88, R27, 0x2, R26 ;  /* 0x000000021b587824 */ /* 0x000fc800078e021a */
[----:B------:R-:W-:Y:S01]  /*3120*/  IMAD R90, R27, 0x2, R88 ;  /* 0x000000021b5a7824 */ /* 0x000fe200078e0258 */
[----:B------:R-:W1:Y:S01]  /*3130*/  LDS.128 R12, [R24] ;  /* 0x00000000180c7984 */ /* 0x000e620000000c00 */
[----:B------:R-:W-:Y:S06]  /*3140*/  BAR.SYNC.DEFER_BLOCKING 0x0 ;  /* 0x0000000000007b1d */ /* 0x000fec0000010000 */
[----:B------:R2:W-:Y:S02]  /*3150*/  STSM.16.M88.4 [R29], R20 ;  /* 0x000000141d007844 */ /* 0x0005e40000000200 */
[----:B------:R-:W-:Y:S01]  /*3160*/  BAR.SYNC.DEFER_BLOCKING 0x0 ;  /* 0x0000000000007b1d */ /* 0x000fe20000010000 */
[----:B--2---:R-:W-:-:S02]  /*3170*/  LEA R20, P3, R30, R25, 0x1 ;  /* 0x000000191e147211 */ /* 0x004fc400078608ff */
[----:B------:R-:W-:Y:S02]  /*3180*/  PRMT R23, R5, 0x7632, R23 ;  /* 0x0000763205177816 */ /* 0x000fe40000000017 */
[----:B------:R-:W-:Y:S02]  /*3190*/  LEA.HI.X.SX32 R21, R30, R33, 0x1, P3 ;  /* 0x000000211e157211 */ /* 0x000fe400018f0eff */
[----:B------:R-:W-:Y:S02]  /*31a0*/  LEA R36, P3, R28, R25, 0x1 ;  /* 0x000000191c247211 */ /* 0x000fe400078608ff */
[----:B------:R-:W-:Y:S02]  /*31b0*/  PRMT R29, R6, 0x7632, R29 ;  /* 0x00007632061d7816 */ /* 0x000fe4000000001d */
[----:B------:R-:W-:Y:S01]  /*31c0*/  LEA.HI.X.SX32 R37, R28, R33, 0x1, P3 ;  /* 0x000000211c257211 */ /* 0x000fe200018f0eff */
[----:B------:R2:W-:Y:S01]  /*31d0*/  STG.E.U16 desc[UR22][R40.64], R4 ;  /* 0x0000000428007986 */ /* 0x0005e2000c101516 */
[----:B------:R-:W-:-:S02]  /*31e0*/  LEA R22, P3, R42, R25, 0x1 ;  /* 0x000000192a167211 */ /* 0x000fc400078608ff */
[-C--:B------:R-:W-:Y:S01]  /*31f0*/  LEA R28, P4, R44, R25.reuse, 0x1 ;  /* 0x000000192c1c7211 */ /* 0x080fe200078808ff */
[----:B------:R3:W-:Y:S04]  /*3200*/  STG.E.U16 desc[UR22][R52.64], R5 ;  /* 0x0000000534007986 */ /* 0x0007e8000c101516 */
[----:B------:R4:W-:Y:S01]  /*3210*/  STG.E.U16 desc[UR22][R54.64], R6 ;  /* 0x0000000636007986 */ /* 0x0009e2000c101516 */
[----:B--2---:R-:W-:-:S03]  /*3220*/  LEA R40, P5, R38, R25, 0x1 ;  /* 0x0000001926287211 */ /* 0x004fc600078a08ff */
[----:B------:R2:W-:Y:S01]  /*3230*/  STG.E.U16 desc[UR22][R20.64], R7 ;  /* 0x0000000714007986 */ /* 0x0005e2000c101516 */
[----:B------:R-:W-:Y:S02]  /*3240*/  LEA R4, P6, R46, R25, 0x1 ;  /* 0x000000192e047211 */ /* 0x000fe400078c08ff */
[-C--:B------:R-:W-:Y:S01]  /*3250*/  LEA.HI.X.SX32 R41, R38, R33.reuse, 0x1, P5 ;  /* 0x0000002126297211 */ /* 0x080fe200028f0eff */
[----:B------:R5:W-:Y:S01]  /*3260*/  STG.E.U16 desc[UR22][R34.64], R31 ;  /* 0x0000001f22007986 */ /* 0x000be2000c101516 */
[----:B---3--:R-:W-:Y:S02]  /*3270*/  LEA.HI.X.SX32 R5, R46, R33, 0x1, P6 ;  /* 0x000000212e057211 */ /* 0x008fe400030f0eff */
[C---:B----4-:R-:W-:Y:S01]  /*3280*/  LEA R6, P5, R48.reuse, R25, 0x1 ;  /* 0x0000001930067211 */ /* 0x050fe200078a08ff */
[----:B------:R3:W-:Y:S04]  /*3290*/  STG.E.U16 desc[UR22][R36.64], R23 ;  /* 0x0000001724007986 */ /* 0x0007e8000c101516 */
[----:B------:R4:W-:Y:S01]  /*32a0*/  STG.E.U16 desc[UR22][R40.64], R29 ;  /* 0x0000001d28007986 */ /* 0x0009e2000c101516 */
[----:B--2---:R-:W-:-:S02]  /*32b0*/  LEA.HI.X.SX32 R7, R48, R33, 0x1, P5 ;  /* 0x0000002130077211 */ /* 0x004fc400028f0eff */
[----:B-----5:R-:W-:Y:S02]  /*32c0*/  LEA R34, P6, R64, R25, 0x1 ;  /* 0x0000001940227211 */ /* 0x020fe400078c08ff */
[----:B---3--:R-:W-:Y:S02]  /*32d0*/  LEA.HI.X.SX32 R23, R42, R33, 0x1, P3 ;  /* 0x000000212a177211 */ /* 0x008fe400018f0eff */
[----:B------:R-:W-:Y:S02]  /*32e0*/  LEA R20, P3, R56, R25, 0x1 ;  /* 0x0000001938147211 */ /* 0x000fe400078608ff */
[-C--:B----4-:R-:W-:Y:S01]  /*32f0*/  LEA.HI.X.SX32 R29, R44, R33.reuse, 0x1, P4 ;  /* 0x000000212c1d7211 */ /* 0x090fe200020f0eff */
[----:B------:R-:W-:Y:S01]  /*3300*/  STG.E.U16 desc[UR22][R22.64], R71 ;  /* 0x0000004716007986 */ /* 0x000fe2000c101516 */
[----:B------:R-:W-:Y:S02]  /*3310*/  LEA.HI.X.SX32 R21, R56, R33, 0x1, P3 ;  /* 0x0000002138157211 */ /* 0x000fe400018f0eff */
[-C--:B------:R-:W-:Y:S01]  /*3320*/  LEA R30, P4, R66, R25.reuse, 0x1 ;  /* 0x00000019421e7211 */ /* 0x080fe200078808ff */
[----:B0-----:R-:W-:Y:S01]  /*3330*/  STG.E.U16 desc[UR22][R28.64], R8 ;  /* 0x000000081c007986 */ /* 0x001fe2000c101516 */
[----:B------:R-:W-:-:S02]  /*3340*/  LEA R36, P5, R60, R25, 0x1 ;  /* 0x000000193c247211 */ /* 0x000fc400078a08ff */
[----:B------:R-:W-:Y:S01]  /*3350*/  LEA R38, P3, R58, R25, 0x1 ;  /* 0x000000193a267211 */ /* 0x000fe200078608ff */
[----:B------:R0:W-:Y:S01]  /*3360*/  STG.E.U16 desc[UR22][R4.64], R9 ;  /* 0x0000000904007986 */ /* 0x0001e2000c101516 */
[----:B------:R-:W-:Y:S02]  /*3370*/  LEA.HI.X.SX32 R35, R64, R33, 0x1, P6 ;  /* 0x0000002140237211 */ /* 0x000fe400030f0eff */
[----:B------:R-:W-:Y:S01]  /*3380*/  LEA R42, P6, R70, R25, 0x1 ;  /* 0x00000019462a7211 */ /* 0x000fe200078c08ff */
[----:B------:R2:W-:Y:S01]  /*3390*/  STG.E.U16 desc[UR22][R6.64], R10 ;  /* 0x0000000a06007986 */ /* 0x0005e2000c101516 */
[-C--:B------:R-:W-:Y:S02]  /*33a0*/  LEA.HI.X.SX32 R31, R66, R33.reuse, 0x1, P4 ;  /* 0x00000021421f7211 */ /* 0x080fe400020f0eff */
[-C--:B------:R-:W-:Y:S01]  /*33b0*/  LEA.HI.X.SX32 R37, R60, R33.reuse, 0x1, P5 ;  /* 0x000000213c257211 */ /* 0x080fe200028f0eff */
[----:B------:R-:W-:Y:S01]  /*33c0*/  STG.E.U16 desc[UR22][R20.64], R11 ;  /* 0x0000000b14007986 */ /* 0x000fe2000c101516 */
[----:B------:R-:W-:-:S02]  /*33d0*/  LEA.HI.X.SX32 R39, R58, R33, 0x1, P3 ;  /* 0x000000213a277211 */ /* 0x000fc400018f0eff */
[-C--:B------:R-:W-:Y:S02]  /*33e0*/  LEA R40, P4, R62, R25.reuse, 0x1 ;  /* 0x000000193e287211 */ /* 0x080fe400078808ff */
[-C--:B------:R-:W-:Y:S02]  /*33f0*/  LEA R44, P5, R68, R25.reuse, 0x1 ;  /* 0x00000019442c7211 */ /* 0x080fe400078a08ff */
[----:B------:R-:W-:Y:S02]  /*3400*/  LEA R46, P3, R72, R25, 0x1 ;  /* 0x00000019482e7211 */ /* 0x000fe400078608ff */
[----:B------:R-:W-:Y:S02]  /*3410*/  LEA.HI.X.SX32 R43, R70, R33, 0x1, P6 ;  /* 0x00000021462b7211 */ /* 0x000fe400030f0eff */
[----:B------:R-:W-:Y:S02]  /*3420*/  LEA R52, P6, R74, R25, 0x1 ;  /* 0x000000194a347211 */ /* 0x000fe400078c08ff */
[----:B------:R-:W-:-:S02]  /*3430*/  LEA.HI.X.SX32 R41, R62, R33, 0x1, P4 ;  /* 0x000000213e297211 */ /* 0x000fc400020f0eff */
[-C--:B------:R-:W-:Y:S02]  /*3440*/  LEA.HI.X.SX32 R45, R68, R33.reuse, 0x1, P5 ;  /* 0x00000021442d7211 */ /* 0x080fe400028f0eff */
[----:B------:R-:W-:Y:S02]  /*3450*/  LEA.HI.X.SX32 R47, R72, R33, 0x1, P3 ;  /* 0x00000021482f7211 */ /* 0x000fe400018f0eff */
[-C--:B------:R-:W-:Y:S02]  /*3460*/  LEA R48, P4, R50, R25.reuse, 0x1 ;  /* 0x0000001932307211 */ /* 0x080fe400078808ff */
[-C--:B------:R-:W-:Y:S02]  /*3470*/  LEA R54, P5, R76, R25.reuse, 0x1 ;  /* 0x000000194c367211 */ /* 0x080fe400078a08ff */
[----:B------:R-:W-:Y:S02]  /*3480*/  LEA R56, P3, R78, R25, 0x1 ;  /* 0x000000194e387211 */ /* 0x000fe400078608ff */
[----:B------:R-:W-:-:S02]  /*3490*/  LEA.HI.X.SX32 R53, R74, R33, 0x1, P6 ;  /* 0x000000214a357211 */ /* 0x000fc400030f0eff */
[----:B------:R-:W-:Y:S02]  /*34a0*/  LEA R60, P6, R32, R25, 0x1 ;  /* 0x00000019203c7211 */ /* 0x000fe400078c08ff */
[-C--:B------:R-:W-:Y:S02]  /*34b0*/  LEA.HI.X.SX32 R49, R50, R33.reuse, 0x1, P4 ;  /* 0x0000002132317211 */ /* 0x080fe400020f0eff */
[-C--:B------:R-:W-:Y:S02]  /*34c0*/  LEA.HI.X.SX32 R55, R76, R33.reuse, 0x1, P5 ;  /* 0x000000214c377211 */ /* 0x080fe400028f0eff */
[----:B------:R-:W-:Y:S02]  /*34d0*/  LEA.HI.X.SX32 R57, R78, R33, 0x1, P3 ;  /* 0x000000214e397211 */ /* 0x000fe400018f0eff */
[-C--:B------:R-:W-:Y:S02]  /*34e0*/  LEA R58, P4, R80, R25.reuse, 0x1 ;  /* 0x00000019503a7211 */ /* 0x080fe400078808ff */
[----:B------:R-:W-:-:S02]  /*34f0*/  LEA R62, P5, R82, R25, 0x1 ;  /* 0x00000019523e7211 */ /* 0x000fc400078a08ff */
[----:B------:R-:W-:Y:S02]  /*3500*/  LEA R50, P3, R84, R25, 0x1 ;  /* 0x0000001954327211 */ /* 0x000fe400078608ff */
[----:B------:R-:W-:Y:S02]  /*3510*/  LEA.HI.X.SX32 R61, R32, R33, 0x1, P6 ;  /* 0x00000021203d7211 */ /* 0x000fe400030f0eff */
[----:B------:R-:W-:Y:S02]  /*3520*/  LEA R66, P6, R26, R25, 0x1 ;  /* 0x000000191a427211 */ /* 0x000fe400078c08ff */
[-C--:B------:R-:W-:Y:S02]  /*3530*/  LEA.HI.X.SX32 R59, R80, R33.reuse, 0x1, P4 ;  /* 0x00000021503b7211 */ /* 0x080fe400020f0eff */
[-C--:B------:R-:W-:Y:S02]  /*3540*/  LEA.HI.X.SX32 R63, R82, R33.reuse, 0x1, P5 ;  /* 0x00000021523f7211 */ /* 0x080fe400028f0eff */
[----:B------:R-:W-:-:S02]  /*3550*/  LEA.HI.X.SX32 R51, R84, R33, 0x1, P3 ;  /* 0x0000002154337211 */ /* 0x000fc400018f0eff */
[-C--:B------:R-:W-:Y:S02]  /*3560*/  LEA R64, P4, R86, R25.reuse, 0x1 ;  /* 0x0000001956407211 */ /* 0x080fe400078808ff */
[-C--:B------:R-:W-:Y:S02]  /*3570*/  LEA R68, P5, R88, R25.reuse, 0x1 ;  /* 0x0000001958447211 */ /* 0x080fe400078a08ff */
[----:B------:R-:W-:Y:S02]  /*3580*/  LEA R32, P3, R90, R25, 0x1 ;  /* 0x000000195a207211 */ /* 0x000fe400078608ff */
[----:B------:R-:W-:Y:S02]  /*3590*/  LEA.HI.X.SX32 R67, R26, R33, 0x1, P6 ;  /* 0x000000211a437211 */ /* 0x000fe400030f0eff */
[----:B------:R-:W3:Y:S01]  /*35a0*/  LDS.128 R24, [R24] ;  /* 0x0000000018187984 */ /* 0x000ee20000000c00 */
[----:B0-----:R-:W-:Y:S02]  /*35b0*/  PRMT R5, R8, 0x7632, R5 ;  /* 0x0000763208057816 */ /* 0x001fe40000000005 */
[----:B--2---:R-:W-:-:S02]  /*35c0*/  PRMT R7, R9, 0x7632, R7 ;  /* 0x0000763209077816 */ /* 0x004fc40000000007 */
[----:B------:R-:W-:Y:S01]  /*35d0*/  PRMT R23, R10, 0x7632, R23 ;  /* 0x000076320a177816 */ /* 0x000fe20000000017 */
[----:B------:R0:W-:Y:S01]  /*35e0*/  STG.E.U16 desc[UR22][R30.64], R5 ;  /* 0x000000051e007986 */ /* 0x0001e2000c101516 */
[----:B------:R-:W-:Y:S01]  /*35f0*/  PRMT R29, R11, 0x7632, R29 ;  /* 0x000076320b1d7816 */ /* 0x000fe2000000001d */
[----:B------:R-:W2:Y:S01]  /*3600*/  LDC.64 R8, c[0x0][0x230] ;  /* 0x00008c00ff087b82 */ /* 0x000ea20000000a00 */
[----:B-1----:R-:W-:Y:S01]  /*3610*/  PRMT R4, R12, 0x7632, R4 ;  /* 0x000076320c047816 */ /* 0x002fe20000000004 */
[----:B------:R3:W-:Y:S01]  /*3620*/  STG.E.U16 desc[UR22][R34.64], R7 ;  /* 0x0000000722007986 */ /* 0x0007e2000c101516 */
[----:B------:R-:W-:Y:S02]  /*3630*/  PRMT R6, R13, 0x7632, R6 ;  /* 0x000076320d067816 */ /* 0x000fe40000000006 */
[----:B------:R-:W-:Y:S01]  /*3640*/  PRMT R10, R14, 0x7632, R10 ;  /* 0x000076320e0a7816 */ /* 0x000fe2000000000a */
[----:B------:R-:W-:Y:S01]  /*3650*/  STG.E.U16 desc[UR22][R36.64], R23 ;  /* 0x0000001724007986 */ /* 0x000fe2000c101516 */
[----:B------:R-:W-:-:S02]  /*3660*/  PRMT R28, R15, 0x7632, R28 ;  /* 0x000076320f1c7816 */ /* 0x000fc4000000001c */
[-C--:B------:R-:W-:Y:S01]  /*3670*/  LEA.HI.X.SX32 R65, R86, R33.reuse, 0x1, P4 ;  /* 0x0000002156417211 */ /* 0x080fe200020f0eff */
[----:B------:R-:W-:Y:S01]  /*3680*/  STG.E.U16 desc[UR22][R38.64], R29 ;  /* 0x0000001d26007986 */ /* 0x000fe2000c101516 */
[-C--:B------:R-:W-:Y:S01]  /*3690*/  LEA.HI.X.SX32 R69, R88, R33.reuse, 0x1, P5 ;  /* 0x0000002158457211 */ /* 0x080fe200028f0eff */
[----:B0-----:R-:W-:Y:S01]  /*36a0*/  FFMA R5, R18, 0.69314718246459960938, R3 ;  /* 0x3f31721812057823 */ /* 0x001fe20000000003 */
[----:B------:R-:W-:Y:S01]  /*36b0*/  LEA.HI.X.SX32 R33, R90, R33, 0x1, P3 ;  /* 0x000000215a217211 */ /* 0x000fe200018f0eff */
[----:B------:R0:W-:Y:S01]  /*36c0*/  STG.E.U16 desc[UR22][R40.64], R12 ;  /* 0x0000000c28007986 */ /* 0x0001e2000c101516 */
[C---:B------:R-:W-:Y:S02]  /*36d0*/  IMAD.SHL.U32 R3, R0.reuse, 0x4, RZ ;  /* 0x0000000400037824 */ /* 0x040fe400078e00ff */
[----:B------:R-:W-:Y:S01]  /*36e0*/  IMAD.HI R0, R0, 0x4, RZ ;  /* 0x0000000400007827 */ /* 0x000fe200078e02ff */
[----:B------:R-:W-:Y:S04]  /*36f0*/  STG.E.U16 desc[UR22][R42.64], R13 ;  /* 0x0000000d2a007986 */ /* 0x000fe8000c101516 */
[----:B------:R-:W-:Y:S04]  /*3700*/  STG.E.U16 desc[UR22][R44.64], R14 ;  /* 0x0000000e2c007986 */ /* 0x000fe8000c101516 */
[----:B------:R-:W-:Y:S04]  /*3710*/  STG.E.U16 desc[UR22][R46.64], R15 ;  /* 0x0000000f2e007986 */ /* 0x000fe8000c101516 */
[----:B------:R1:W-:Y:S01]  /*3720*/  STG.E.U16 desc[UR22][R48.64], R4 ;  /* 0x0000000430007986 */ /* 0x0003e2000c101516 */
[----:B---3--:R-:W-:-:S03]  /*3730*/  PRMT R7, R24, 0x7632, R7 ;  /* 0x0000763218077816 */ /* 0x008fc60000000007 */
[----:B------:R3:W-:Y:S01]  /*3740*/  STG.E.U16 desc[UR22][R52.64], R6 ;  /* 0x0000000634007986 */ /* 0x0007e2000c101516 */
[----:B------:R-:W-:Y:S02]  /*3750*/  PRMT R11, R25, 0x7632, R11 ;  /* 0x00007632190b7816 */ /* 0x000fe4000000000b */
[----:B------:R-:W-:Y:S01]  /*3760*/  PRMT R34, R26, 0x7632, R34 ;  /* 0x000076321a227816 */ /* 0x000fe20000000022 */
[----:B------:R4:W-:Y:S01]  /*3770*/  STG.E.U16 desc[UR22][R54.64], R10 ;  /* 0x0000000a36007986 */ /* 0x0009e2000c101516 */
[----:B0-----:R-:W-:-:S03]  /*3780*/  PRMT R12, R27, 0x7632, R12 ;  /* 0x000076321b0c7816 */ /* 0x001fc6000000000c */
[----:B------:R4:W-:Y:S01]  /*3790*/  STG.E.U16 desc[UR22][R56.64], R28 ;  /* 0x0000001c38007986 */ /* 0x0009e2000c101516 */
[----:B-1----:R-:W-:-:S03]  /*37a0*/  FFMA R4, R19, 0.69314718246459960938, R16 ;  /* 0x3f31721813047823 */ /* 0x002fc60000000010 */
[----:B------:R4:W-:Y:S01]  /*37b0*/  STG.E.U16 desc[UR22][R58.64], R24 ;  /* 0x000000183a007986 */ /* 0x0009e2000c101516 */
[----:B---3--:R-:W-:Y:S02]  /*37c0*/  LOP3.LUT R6, R2, 0x3f8, RZ, 0xc0, !PT ;  /* 0x000003f802067812 */ /* 0x008fe400078ec0ff */
[----:B--2---:R-:W-:Y:S01]  /*37d0*/  IADD3 R2, P1, P2, R3, UR6, R8 ;  /* 0x0000000603027c10 */ /* 0x004fe2000fa3e008 */
[----:B------:R4:W-:Y:S03]  /*37e0*/  STG.E.U16 desc[UR22][R60.64], R25 ;  /* 0x000000193c007986 */ /* 0x0009e6000c101516 */
[----:B------:R-:W-:Y:S01]  /*37f0*/  IADD3.X R3, R0, UR5, R9, P1, P2 ;  /* 0x0000000500037c10 */ /* 0x000fe20008fe4409 */
[----:B------:R4:W-:Y:S04]  /*3800*/  STG.E.U16 desc[UR22][R62.64], R26 ;  /* 0x0000001a3e007986 */ /* 0x0009e8000c101516 */
[----:B------:R4:W-:Y:S04]  /*3810*/  STG.E.U16 desc[UR22][R50.64], R27 ;  /* 0x0000001b32007986 */ /* 0x0009e8000c101516 */
[----:B------:R4:W-:Y:S04]  /*3820*/  STG.E.U16 desc[UR22][R64.64], R7 ;  /* 0x0000000740007986 */ /* 0x0009e8000c101516 */
[----:B------:R4:W-:Y:S04]  /*3830*/  STG.E.U16 desc[UR22][R66.64], R11 ;  /* 0x0000000b42007986 */ /* 0x0009e8000c101516 */
[----:B------:R4:W-:Y:S04]  /*3840*/  STG.E.U16 desc[UR22][R68.64], R34 ;  /* 0x0000002244007986 */ /* 0x0009e8000c101516 */
[----:B------:R4:W-:Y:S01]  /*3850*/  STG.E.U16 desc[UR22][R32.64], R12 ;  /* 0x0000000c20007986 */ /* 0x0009e2000c101516 */
[----:B------:R-:W-:Y:S06]  /*3860*/  BAR.SYNC.DEFER_BLOCKING 0x0 ;  /* 0x0000000000007b1d */ /* 0x000fec0000010000 */
[----:B------:R4:W-:Y:S02]  /*3870*/  STS.64 [R6+UR20], R4 ;  /* 0x0000000406007988 */ /* 0x0009e40008000a14 */
[----:B------:R-:W-:Y:S06]  /*3880*/  BAR.SYNC.DEFER_BLOCKING 0x0 ;  /* 0x0000000000007b1d */ /* 0x000fec0000010000 */
[----:B------:R-:W-:Y:S05]  /*3890*/  @P0 EXIT ;  /* 0x000000000000094d */ /* 0x000fea0003800000 */
[----:B------:R-:W0:Y:S04]  /*38a0*/  LDS R17, [R17] ;  /* 0x0000000011117984 */ /* 0x000e280000000800 */
[----:B0-----:R-:W-:Y:S01]  /*38b0*/  STG.E desc[UR22][R2.64], R17 ;  /* 0x0000001102007986 */ /* 0x001fe2000c101916 */
[----:B------:R-:W-:Y:S05]  /*38c0*/  EXIT ;  /* 0x000000000000794d */ /* 0x000fea0003800000 */
.L_x_2:
[----:B------:R-:W-:-:S00]  /*38d0*/  BRA `(.L_x_2) ;  /* 0xfffffffc00fc7947 */ /* 0x000fc0000383ffff */
[----:B------:R-:W-:-:S00]  /*38e0*/  NOP ;  /* 0x0000000000007918 */ /* 0x000fc00000000000 */
        /* <DEDUP_REMOVED lines=9> */
.L_x_3:


//--------------------- .nv.global.init           --------------------------
	.section	.nv.global.init,"aw",@progbits
.nv.global.init:
	.type		_$_str,@object
	.size		_$_str,(.L_0 - _$_str)
_$_str:
        /*0000*/ 	.byte	0x5f, 0x5f, 0x43, 0x55, 0x44, 0x41, 0x5f, 0x46, 0x54, 0x5a, 0x00
.L_0:


//--------------------- .nv.shared.attn_fwd       --------------------------
	.section	.nv.shared.attn_fwd,"aw",@nobits
	.sectionflags	@""
	.align	16
	.zero		1024


//--------------------- .nv.shared.reserved.0     --------------------------
	.section	.nv.shared.reserved.0,"aw",@nobits
	.weak		__nv_reservedSMEM_offset_0_alias
	.size		__nv_reservedSMEM_offset_0_alias, 0, 0
	.other		__nv_reservedSMEM_offset_0_alias,@"STO_CUDA_RESERVED_SHARED STV_DEFAULT"
__nv_reservedSMEM_offset_0_alias:
	.zero		0


//--------------------- .nv.constant0.attn_fwd    --------------------------
	.section	.nv.constant0.attn_fwd,"a",@progbits
	.sectionflags	@""
	.align	4
.nv.constant0.attn_fwd:
	.zero		664


//--------------------- SYMBOLS --------------------------

	.type		.nv.reservedSmem.offset0,@object
	.size		.nv.reservedSmem.offset0,0x4
